//
// Generated by NVIDIA NVVM Compiler
//
// Compiler Build ID: CL-36424714
// Cuda compilation tools, release 13.0, V13.0.88
// Based on NVVM 20.0.0
//

.version 9.0
.target sm_100
.address_size 64

	// .globl	computePowers

.visible .entry computePowers(
	.param .u64 .ptr .align 1 computePowers_param_0,
	.param .u32 computePowers_param_1
)
{
	.reg .pred 	%p<19>;
	.reg .b32 	%r<101>;
	.reg .b32 	%f<9>;
	.reg .b64 	%rd<5>;
	.reg .b64 	%fd<146>;

	ld.param.u64 	%rd3, [computePowers_param_0];
	ld.param.u32 	%r28, [computePowers_param_1];
	mov.u32 	%r29, %tid.x;
	mov.u32 	%r1, %ntid.x;
	mov.u32 	%r30, %ctaid.x;
	mad.lo.s32 	%r96, %r30, %r1, %r29;
	setp.ge.s32 	%p1, %r96, %r28;
	@%p1 bra 	$L__BB0_22;
	mov.b32 	%r31, 1127219200;
	mov.b32 	%r32, -2147483648;
	mov.b64 	%fd1, {%r32, %r31};
	mov.u32 	%r33, %nctaid.x;
	mul.lo.s32 	%r3, %r33, %r1;
	cvta.to.global.u64 	%rd1, %rd3;
$L__BB0_2:
	mul.wide.s32 	%rd4, %r96, 40;
	add.s64 	%rd2, %rd1, %rd4;
	ld.global.u32 	%r35, [%rd2];
	cvt.rn.f64.s32 	%fd139, %r35;
	{
	.reg .b32 %temp; 
	mov.b64 	{%temp, %r97}, %fd139;
	}
	{
	.reg .b32 %temp; 
	mov.b64 	{%r98, %temp}, %fd139;
	}
	setp.gt.s32 	%p2, %r97, 1048575;
	mov.b32 	%r99, -1023;
	@%p2 bra 	$L__BB0_4;
	mul.f64 	%fd139, %fd139, 0d4350000000000000;
	{
	.reg .b32 %temp; 
	mov.b64 	{%temp, %r97}, %fd139;
	}
	{
	.reg .b32 %temp; 
	mov.b64 	{%r98, %temp}, %fd139;
	}
	mov.b32 	%r99, -1077;
$L__BB0_4:
	add.s32 	%r37, %r97, -1;
	setp.gt.u32 	%p3, %r37, 2146435070;
	@%p3 bra 	$L__BB0_8;
	shr.u32 	%r40, %r97, 20;
	add.s32 	%r100, %r99, %r40;
	and.b32  	%r41, %r97, 1048575;
	or.b32  	%r42, %r41, 1072693248;
	mov.b64 	%fd140, {%r98, %r42};
	setp.lt.u32 	%p5, %r42, 1073127583;
	@%p5 bra 	$L__BB0_7;
	{
	.reg .b32 %temp; 
	mov.b64 	{%r43, %temp}, %fd140;
	}
	{
	.reg .b32 %temp; 
	mov.b64 	{%temp, %r44}, %fd140;
	}
	add.s32 	%r45, %r44, -1048576;
	mov.b64 	%fd140, {%r43, %r45};
	add.s32 	%r100, %r100, 1;
$L__BB0_7:
	add.f64 	%fd32, %fd140, 0dBFF0000000000000;
	add.f64 	%fd33, %fd140, 0d3FF0000000000000;
	rcp.approx.ftz.f64 	%fd34, %fd33;
	neg.f64 	%fd35, %fd33;
	fma.rn.f64 	%fd36, %fd35, %fd34, 0d3FF0000000000000;
	fma.rn.f64 	%fd37, %fd36, %fd36, %fd36;
	fma.rn.f64 	%fd38, %fd37, %fd34, %fd34;
	mul.f64 	%fd39, %fd32, %fd38;
	fma.rn.f64 	%fd40, %fd32, %fd38, %fd39;
	mul.f64 	%fd41, %fd40, %fd40;
	fma.rn.f64 	%fd42, %fd41, 0d3EB1380B3AE80F1E, 0d3ED0EE258B7A8B04;
	fma.rn.f64 	%fd43, %fd42, %fd41, 0d3EF3B2669F02676F;
	fma.rn.f64 	%fd44, %fd43, %fd41, 0d3F1745CBA9AB0956;
	fma.rn.f64 	%fd45, %fd44, %fd41, 0d3F3C71C72D1B5154;
	fma.rn.f64 	%fd46, %fd45, %fd41, 0d3F624924923BE72D;
	fma.rn.f64 	%fd47, %fd46, %fd41, 0d3F8999999999A3C4;
	fma.rn.f64 	%fd48, %fd47, %fd41, 0d3FB5555555555554;
	sub.f64 	%fd49, %fd32, %fd40;
	add.f64 	%fd50, %fd49, %fd49;
	neg.f64 	%fd51, %fd40;
	fma.rn.f64 	%fd52, %fd51, %fd32, %fd50;
	mul.f64 	%fd53, %fd38, %fd52;
	mul.f64 	%fd54, %fd41, %fd48;
	fma.rn.f64 	%fd55, %fd54, %fd40, %fd53;
	xor.b32  	%r46, %r100, -2147483648;
	mov.b32 	%r47, 1127219200;
	mov.b64 	%fd56, {%r46, %r47};
	sub.f64 	%fd57, %fd56, %fd1;
	fma.rn.f64 	%fd58, %fd57, 0d3FE62E42FEFA39EF, %fd40;
	fma.rn.f64 	%fd59, %fd57, 0dBFE62E42FEFA39EF, %fd58;
	sub.f64 	%fd60, %fd59, %fd40;
	sub.f64 	%fd61, %fd55, %fd60;
	fma.rn.f64 	%fd62, %fd57, 0d3C7ABC9E3B39803F, %fd61;
	add.f64 	%fd141, %fd58, %fd62;
	bra.uni 	$L__BB0_9;
$L__BB0_8:
	fma.rn.f64 	%fd31, %fd139, 0d7FF0000000000000, 0d7FF0000000000000;
	{
	.reg .b32 %temp; 
	mov.b64 	{%temp, %r38}, %fd139;
	}
	and.b32  	%r39, %r38, 2147483647;
	setp.eq.s32 	%p4, %r39, 0;
	selp.f64 	%fd141, 0dFFF0000000000000, %fd31, %p4;
$L__BB0_9:
	mul.f64 	%fd11, %fd141, 0d3FE0000000000000;
	fma.rn.f64 	%fd63, %fd11, 0d3FF71547652B82FE, 0d4338000000000000;
	{
	.reg .b32 %temp; 
	mov.b64 	{%r15, %temp}, %fd63;
	}
	mov.f64 	%fd64, 0dC338000000000000;
	add.rn.f64 	%fd65, %fd63, %fd64;
	fma.rn.f64 	%fd66, %fd65, 0dBFE62E42FEFA39EF, %fd11;
	fma.rn.f64 	%fd67, %fd65, 0dBC7ABC9E3B39803F, %fd66;
	fma.rn.f64 	%fd68, %fd67, 0d3E5ADE1569CE2BDF, 0d3E928AF3FCA213EA;
	fma.rn.f64 	%fd69, %fd68, %fd67, 0d3EC71DEE62401315;
	fma.rn.f64 	%fd70, %fd69, %fd67, 0d3EFA01997C89EB71;
	fma.rn.f64 	%fd71, %fd70, %fd67, 0d3F2A01A014761F65;
	fma.rn.f64 	%fd72, %fd71, %fd67, 0d3F56C16C1852B7AF;
	fma.rn.f64 	%fd73, %fd72, %fd67, 0d3F81111111122322;
	fma.rn.f64 	%fd74, %fd73, %fd67, 0d3FA55555555502A1;
	fma.rn.f64 	%fd75, %fd74, %fd67, 0d3FC5555555555511;
	fma.rn.f64 	%fd76, %fd75, %fd67, 0d3FE000000000000B;
	fma.rn.f64 	%fd77, %fd76, %fd67, 0d3FF0000000000000;
	fma.rn.f64 	%fd78, %fd77, %fd67, 0d3FF0000000000000;
	{
	.reg .b32 %temp; 
	mov.b64 	{%r16, %temp}, %fd78;
	}
	{
	.reg .b32 %temp; 
	mov.b64 	{%temp, %r17}, %fd78;
	}
	shl.b32 	%r48, %r15, 20;
	add.s32 	%r49, %r48, %r17;
	mov.b64 	%fd142, {%r16, %r49};
	{
	.reg .b32 %temp; 
	mov.b64 	{%temp, %r50}, %fd11;
	}
	mov.b32 	%f5, %r50;
	abs.f32 	%f1, %f5;
	setp.lt.f32 	%p6, %f1, 0f4086232B;
	@%p6 bra 	$L__BB0_12;
	setp.lt.f64 	%p7, %fd11, 0d0000000000000000;
	add.f64 	%fd79, %fd11, 0d7FF0000000000000;
	selp.f64 	%fd142, 0d0000000000000000, %fd79, %p7;
	setp.geu.f32 	%p8, %f1, 0f40874800;
	@%p8 bra 	$L__BB0_12;
	shr.u32 	%r51, %r15, 31;
	add.s32 	%r52, %r15, %r51;
	shr.s32 	%r53, %r52, 1;
	shl.b32 	%r54, %r53, 20;
	add.s32 	%r55, %r17, %r54;
	mov.b64 	%fd80, {%r16, %r55};
	sub.s32 	%r56, %r15, %r53;
	shl.b32 	%r57, %r56, 20;
	add.s32 	%r58, %r57, 1072693248;
	mov.b32 	%r59, 0;
	mov.b64 	%fd81, {%r59, %r58};
	mul.f64 	%fd142, %fd81, %fd80;
$L__BB0_12:
	st.global.f64 	[%rd2+8], %fd142;
	div.rn.f64 	%fd16, %fd141, 0d4008000000000000;
	fma.rn.f64 	%fd82, %fd16, 0d3FF71547652B82FE, 0d4338000000000000;
	{
	.reg .b32 %temp; 
	mov.b64 	{%r18, %temp}, %fd82;
	}
	mov.f64 	%fd83, 0dC338000000000000;
	add.rn.f64 	%fd84, %fd82, %fd83;
	fma.rn.f64 	%fd85, %fd84, 0dBFE62E42FEFA39EF, %fd16;
	fma.rn.f64 	%fd86, %fd84, 0dBC7ABC9E3B39803F, %fd85;
	fma.rn.f64 	%fd87, %fd86, 0d3E5ADE1569CE2BDF, 0d3E928AF3FCA213EA;
	fma.rn.f64 	%fd88, %fd87, %fd86, 0d3EC71DEE62401315;
	fma.rn.f64 	%fd89, %fd88, %fd86, 0d3EFA01997C89EB71;
	fma.rn.f64 	%fd90, %fd89, %fd86, 0d3F2A01A014761F65;
	fma.rn.f64 	%fd91, %fd90, %fd86, 0d3F56C16C1852B7AF;
	fma.rn.f64 	%fd92, %fd91, %fd86, 0d3F81111111122322;
	fma.rn.f64 	%fd93, %fd92, %fd86, 0d3FA55555555502A1;
	fma.rn.f64 	%fd94, %fd93, %fd86, 0d3FC5555555555511;
	fma.rn.f64 	%fd95, %fd94, %fd86, 0d3FE000000000000B;
	fma.rn.f64 	%fd96, %fd95, %fd86, 0d3FF0000000000000;
	fma.rn.f64 	%fd97, %fd96, %fd86, 0d3FF0000000000000;
	{
	.reg .b32 %temp; 
	mov.b64 	{%r19, %temp}, %fd97;
	}
	{
	.reg .b32 %temp; 
	mov.b64 	{%temp, %r20}, %fd97;
	}
	shl.b32 	%r60, %r18, 20;
	add.s32 	%r61, %r60, %r20;
	mov.b64 	%fd143, {%r19, %r61};
	{
	.reg .b32 %temp; 
	mov.b64 	{%temp, %r62}, %fd16;
	}
	mov.b32 	%f6, %r62;
	abs.f32 	%f2, %f6;
	setp.lt.f32 	%p9, %f2, 0f4086232B;
	@%p9 bra 	$L__BB0_15;
	setp.lt.f64 	%p10, %fd16, 0d0000000000000000;
	add.f64 	%fd98, %fd16, 0d7FF0000000000000;
	selp.f64 	%fd143, 0d0000000000000000, %fd98, %p10;
	setp.geu.f32 	%p11, %f2, 0f40874800;
	@%p11 bra 	$L__BB0_15;
	shr.u32 	%r63, %r18, 31;
	add.s32 	%r64, %r18, %r63;
	shr.s32 	%r65, %r64, 1;
	shl.b32 	%r66, %r65, 20;
	add.s32 	%r67, %r20, %r66;
	mov.b64 	%fd99, {%r19, %r67};
	sub.s32 	%r68, %r18, %r65;
	shl.b32 	%r69, %r68, 20;
	add.s32 	%r70, %r69, 1072693248;
	mov.b32 	%r71, 0;
	mov.b64 	%fd100, {%r71, %r70};
	mul.f64 	%fd143, %fd100, %fd99;
$L__BB0_15:
	st.global.f64 	[%rd2+16], %fd143;
	add.f64 	%fd21, %fd141, %fd141;
	fma.rn.f64 	%fd101, %fd21, 0d3FF71547652B82FE, 0d4338000000000000;
	{
	.reg .b32 %temp; 
	mov.b64 	{%r21, %temp}, %fd101;
	}
	mov.f64 	%fd102, 0dC338000000000000;
	add.rn.f64 	%fd103, %fd101, %fd102;
	fma.rn.f64 	%fd104, %fd103, 0dBFE62E42FEFA39EF, %fd21;
	fma.rn.f64 	%fd105, %fd103, 0dBC7ABC9E3B39803F, %fd104;
	fma.rn.f64 	%fd106, %fd105, 0d3E5ADE1569CE2BDF, 0d3E928AF3FCA213EA;
	fma.rn.f64 	%fd107, %fd106, %fd105, 0d3EC71DEE62401315;
	fma.rn.f64 	%fd108, %fd107, %fd105, 0d3EFA01997C89EB71;
	fma.rn.f64 	%fd109, %fd108, %fd105, 0d3F2A01A014761F65;
	fma.rn.f64 	%fd110, %fd109, %fd105, 0d3F56C16C1852B7AF;
	fma.rn.f64 	%fd111, %fd110, %fd105, 0d3F81111111122322;
	fma.rn.f64 	%fd112, %fd111, %fd105, 0d3FA55555555502A1;
	fma.rn.f64 	%fd113, %fd112, %fd105, 0d3FC5555555555511;
	fma.rn.f64 	%fd114, %fd113, %fd105, 0d3FE000000000000B;
	fma.rn.f64 	%fd115, %fd114, %fd105, 0d3FF0000000000000;
	fma.rn.f64 	%fd116, %fd115, %fd105, 0d3FF0000000000000;
	{
	.reg .b32 %temp; 
	mov.b64 	{%r22, %temp}, %fd116;
	}
	{
	.reg .b32 %temp; 
	mov.b64 	{%temp, %r23}, %fd116;
	}
	shl.b32 	%r72, %r21, 20;
	add.s32 	%r73, %r72, %r23;
	mov.b64 	%fd144, {%r22, %r73};
	{
	.reg .b32 %temp; 
	mov.b64 	{%temp, %r74}, %fd21;
	}
	mov.b32 	%f7, %r74;
	abs.f32 	%f3, %f7;
	setp.lt.f32 	%p12, %f3, 0f4086232B;
	@%p12 bra 	$L__BB0_18;
	setp.lt.f64 	%p13, %fd21, 0d0000000000000000;
	add.f64 	%fd117, %fd21, 0d7FF0000000000000;
	selp.f64 	%fd144, 0d0000000000000000, %fd117, %p13;
	setp.geu.f32 	%p14, %f3, 0f40874800;
	@%p14 bra 	$L__BB0_18;
	shr.u32 	%r75, %r21, 31;
	add.s32 	%r76, %r21, %r75;
	shr.s32 	%r77, %r76, 1;
	shl.b32 	%r78, %r77, 20;
	add.s32 	%r79, %r23, %r78;
	mov.b64 	%fd118, {%r22, %r79};
	sub.s32 	%r80, %r21, %r77;
	shl.b32 	%r81, %r80, 20;
	add.s32 	%r82, %r81, 1072693248;
	mov.b32 	%r83, 0;
	mov.b64 	%fd119, {%r83, %r82};
	mul.f64 	%fd144, %fd119, %fd118;
$L__BB0_18:
	st.global.f64 	[%rd2+24], %fd144;
	mul.f64 	%fd26, %fd141, 0d4008000000000000;
	fma.rn.f64 	%fd120, %fd26, 0d3FF71547652B82FE, 0d4338000000000000;
	{
	.reg .b32 %temp; 
	mov.b64 	{%r24, %temp}, %fd120;
	}
	mov.f64 	%fd121, 0dC338000000000000;
	add.rn.f64 	%fd122, %fd120, %fd121;
	fma.rn.f64 	%fd123, %fd122, 0dBFE62E42FEFA39EF, %fd26;
	fma.rn.f64 	%fd124, %fd122, 0dBC7ABC9E3B39803F, %fd123;
	fma.rn.f64 	%fd125, %fd124, 0d3E5ADE1569CE2BDF, 0d3E928AF3FCA213EA;
	fma.rn.f64 	%fd126, %fd125, %fd124, 0d3EC71DEE62401315;
	fma.rn.f64 	%fd127, %fd126, %fd124, 0d3EFA01997C89EB71;
	fma.rn.f64 	%fd128, %fd127, %fd124, 0d3F2A01A014761F65;
	fma.rn.f64 	%fd129, %fd128, %fd124, 0d3F56C16C1852B7AF;
	fma.rn.f64 	%fd130, %fd129, %fd124, 0d3F81111111122322;
	fma.rn.f64 	%fd131, %fd130, %fd124, 0d3FA55555555502A1;
	fma.rn.f64 	%fd132, %fd131, %fd124, 0d3FC5555555555511;
	fma.rn.f64 	%fd133, %fd132, %fd124, 0d3FE000000000000B;
	fma.rn.f64 	%fd134, %fd133, %fd124, 0d3FF0000000000000;
	fma.rn.f64 	%fd135, %fd134, %fd124, 0d3FF0000000000000;
	{
	.reg .b32 %temp; 
	mov.b64 	{%r25, %temp}, %fd135;
	}
	{
	.reg .b32 %temp; 
	mov.b64 	{%temp, %r26}, %fd135;
	}
	shl.b32 	%r84, %r24, 20;
	add.s32 	%r85, %r84, %r26;
	mov.b64 	%fd145, {%r25, %r85};
	{
	.reg .b32 %temp; 
	mov.b64 	{%temp, %r86}, %fd26;
	}
	mov.b32 	%f8, %r86;
	abs.f32 	%f4, %f8;
	setp.lt.f32 	%p15, %f4, 0f4086232B;
	@%p15 bra 	$L__BB0_21;
	setp.lt.f64 	%p16, %fd26, 0d0000000000000000;
	add.f64 	%fd136, %fd26, 0d7FF0000000000000;
	selp.f64 	%fd145, 0d0000000000000000, %fd136, %p16;
	setp.geu.f32 	%p17, %f4, 0f40874800;
	@%p17 bra 	$L__BB0_21;
	shr.u32 	%r87, %r24, 31;
	add.s32 	%r88, %r24, %r87;
	shr.s32 	%r89, %r88, 1;
	shl.b32 	%r90, %r89, 20;
	add.s32 	%r91, %r26, %r90;
	mov.b64 	%fd137, {%r25, %r91};
	sub.s32 	%r92, %r24, %r89;
	shl.b32 	%r93, %r92, 20;
	add.s32 	%r94, %r93, 1072693248;
	mov.b32 	%r95, 0;
	mov.b64 	%fd138, {%r95, %r94};
	mul.f64 	%fd145, %fd138, %fd137;
$L__BB0_21:
	st.global.f64 	[%rd2+32], %fd145;
	add.s32 	%r96, %r96, %r3;
	setp.lt.s32 	%p18, %r96, %r28;
	@%p18 bra 	$L__BB0_2;
$L__BB0_22:
	ret;

}


// ===== COMPILED SASS (sm_100) =====

	.target	sm_100

	.elftype	@"ET_EXEC"


//--------------------- .note.nv.tkinfo           --------------------------
	.section	.note.nv.tkinfo,"",@"SHT_NOTE"
	.sectionflags	@"SHF_NOTE_NV_TKINFO"
	.tkinfo
        /*0018*/ 	.word	0x00000002
        /*0030*/ 	.string	""
        /*0030*/ 	.string	"ptxas"
        /*0030*/ 	.string	"Cuda compilation tools, release 13.0, V13.0.88"
        /*0030*/ 	.string	"Build cuda_13.0.r13.0/compiler.36424714_0"
        /*0030*/ 	.string	"-arch sm_100 -m 64 "



//--------------------- .note.nv.cuinfo           --------------------------
	.section	.note.nv.cuinfo,"",@"SHT_NOTE"
	.sectionflags	@"SHF_NOTE_NV_CUINFO"
        /*0018*/ 	.short	0x0002
        /*001a*/ 	.short	0x0064
        /*001c*/ 	.short	0x0082
	.zero		2


//--------------------- .nv.info                  --------------------------
	.section	.nv.info,"",@"SHT_CUDA_INFO"
	.align	4


	//----- nvinfo : EIATTR_REGCOUNT
	.align		4
        /*0000*/ 	.byte	0x04, 0x2f
        /*0002*/ 	.short	(.L_1 - .L_0)
	.align		4
.L_0:
        /*0004*/ 	.word	index@(computePowers)
        /*0008*/ 	.word	0x0000002c


	//----- nvinfo : EIATTR_FRAME_SIZE
	.align		4
.L_1:
        /*000c*/ 	.byte	0x04, 0x11
        /*000e*/ 	.short	(.L_3 - .L_2)
	.align		4
.L_2:
        /*0010*/ 	.word	index@($__internal_0_$__cuda_sm20_div_rn_f64_full)
        /*0014*/ 	.word	0x00000000


	//----- nvinfo : EIATTR_FRAME_SIZE
	.align		4
.L_3:
        /*0018*/ 	.byte	0x04, 0x11
        /*001a*/ 	.short	(.L_5 - .L_4)
	.align		4
.L_4:
        /*001c*/ 	.word	index@(computePowers)
        /*0020*/ 	.word	0x00000000


	//----- nvinfo : EIATTR_MIN_STACK_SIZE
	.align		4
.L_5:
        /*0024*/ 	.byte	0x04, 0x12
        /*0026*/ 	.short	(.L_7 - .L_6)
	.align		4
.L_6:
        /*0028*/ 	.word	index@(computePowers)
        /*002c*/ 	.word	0x00000000
.L_7:


//--------------------- .nv.compat                --------------------------
	.section	.nv.compat,"",@"SHT_CUDA_COMPAT_INFO"
	.align	4
        /*0000*/ 	.byte	0x02, 0x09, 0x00, 0x00, 0x02, 0x02, 0x01, 0x00, 0x02, 0x05, 0x05, 0x00, 0x03, 0x07, 0x01, 0x01
        /*0010*/ 	.byte	0x02, 0x03, 0x00, 0x00, 0x02, 0x06, 0x01, 0x00, 0x04, 0x0b, 0x08, 0x00, 0x01, 0x00, 0x00, 0x00
        /*0020*/ 	.byte	0x00, 0x00, 0x00, 0x00


//--------------------- .nv.info.computePowers    --------------------------
	.section	.nv.info.computePowers,"",@"SHT_CUDA_INFO"
	.sectionflags	@""
	.align	4


	//----- nvinfo : EIATTR_CUDA_API_VERSION
	.align		4
        /*0000*/ 	.byte	0x04, 0x37
        /*0002*/ 	.short	(.L_9 - .L_8)
.L_8:
        /*0004*/ 	.word	0x00000082


	//----- nvinfo : EIATTR_KPARAM_INFO
	.align		4
.L_9:
        /*0008*/ 	.byte	0x04, 0x17
        /*000a*/ 	.short	(.L_11 - .L_10)
.L_10:
        /*000c*/ 	.word	0x00000000
        /*0010*/ 	.short	0x0001
        /*0012*/ 	.short	0x0008
        /*0014*/ 	.byte	0x00, 0xf0, 0x11, 0x00


	//----- nvinfo : EIATTR_KPARAM_INFO
	.align		4
.L_11:
        /*0018*/ 	.byte	0x04, 0x17
        /*001a*/ 	.short	(.L_13 - .L_12)
.L_12:
        /*001c*/ 	.word	0x00000000
        /*0020*/ 	.short	0x0000
        /*0022*/ 	.short	0x0000
        /*0024*/ 	.byte	0x00, 0xf5, 0x21, 0x00


	//----- nvinfo : EIATTR_SPARSE_MMA_MASK
	.align		4
.L_13:
        /*0028*/ 	.byte	0x03, 0x50
        /*002a*/ 	.short	0x0000


	//----- nvinfo : EIATTR_MAXREG_COUNT
	.align		4
        /*002c*/ 	.byte	0x03, 0x1b
        /*002e*/ 	.short	0x00ff


	//----- nvinfo : EIATTR_MERCURY_ISA_VERSION
	.align		4
        /*0030*/ 	.byte	0x03, 0x5f
        /*0032*/ 	.short	0x0101


	//----- nvinfo : EIATTR_VRC_CTA_INIT_COUNT
	.align		4
        /*0034*/ 	.byte	0x02, 0x4a
	.zero		1
	.zero		1


	//----- nvinfo : EIATTR_EXIT_INSTR_OFFSETS
	.align		4
        /*0038*/ 	.byte	0x04, 0x1c
        /*003a*/ 	.short	(.L_15 - .L_14)


	//   ....[0]....
.L_14:
        /*003c*/ 	.word	0x00000070


	//   ....[1]....
        /*0040*/ 	.word	0x00001420


	//----- nvinfo : EIATTR_CRS_STACK_SIZE
	.align		4
.L_15:
        /*0044*/ 	.byte	0x04, 0x1e
        /*0046*/ 	.short	(.L_17 - .L_16)
.L_16:
        /*0048*/ 	.word	0x00000000


	//----- nvinfo : EIATTR_CBANK_PARAM_SIZE
	.align		4
.L_17:
        /*004c*/ 	.byte	0x03, 0x19
        /*004e*/ 	.short	0x000c


	//----- nvinfo : EIATTR_PARAM_CBANK
	.align		4
        /*0050*/ 	.byte	0x04, 0x0a
        /*0052*/ 	.short	(.L_19 - .L_18)
	.align		4
.L_18:
        /*0054*/ 	.word	index@(.nv.constant0.computePowers)
        /*0058*/ 	.short	0x0380
        /*005a*/ 	.short	0x000c


	//----- nvinfo : EIATTR_SW_WAR
	.align		4
.L_19:
        /*005c*/ 	.byte	0x04, 0x36
        /*005e*/ 	.short	(.L_21 - .L_20)
.L_20:
        /*0060*/ 	.word	0x00000008
.L_21:


//--------------------- .nv.callgraph             --------------------------
	.section	.nv.callgraph,"",@"SHT_CUDA_CALLGRAPH"
	.align	4
	.sectionentsize	8
	.align		4
        /*0000*/ 	.word	0x00000000
	.align		4
        /*0004*/ 	.word	0xffffffff
	.align		4
        /*0008*/ 	.word	0x00000000
	.align		4
        /*000c*/ 	.word	0xfffffffe
	.align		4
        /*0010*/ 	.word	0x00000000
	.align		4
        /*0014*/ 	.word	0xfffffffd
	.align		4
        /*0018*/ 	.word	0x00000000
	.align		4
        /*001c*/ 	.word	0xfffffffc


//--------------------- .text.computePowers       --------------------------
	.section	.text.computePowers,"ax",@progbits
	.align	128
        .global         computePowers
        .type           computePowers,@function
        .size           computePowers,(.L_x_19 - computePowers)
        .other          computePowers,@"STO_CUDA_ENTRY STV_DEFAULT"
computePowers:
.text.computePowers:
[----:B------:R-:W-:Y:S01]  /*0000*/  LDC R1, c[0x0][0x37c] ;  /* 0x0000df00ff017b82 */ /* 0x000fe20000000800 */
[----:B------:R-:W0:Y:S01]  /*0010*/  S2R R0, SR_TID.X ;  /* 0x0000000000007919 */ /* 0x000e220000002100 */
[----:B------:R-:W0:Y:S01]  /*0020*/  LDCU UR4, c[0x0][0x360] ;  /* 0x00006c00ff0477ac */ /* 0x000e220008000800 */
[----:B------:R-:W0:Y:S01]  /*0030*/  S2R R3, SR_CTAID.X ;  /* 0x0000000000037919 */ /* 0x000e220000002500 */
[----:B------:R-:W1:Y:S01]  /*0040*/  LDCU UR5, c[0x0][0x388] ;  /* 0x00007100ff0577ac */ /* 0x000e620008000800 */
[----:B0-----:R-:W-:-:S05]  /*0050*/  IMAD R0, R3, UR4, R0 ;  /* 0x0000000403007c24 */ /* 0x001fca000f8e0200 */
[----:B-1----:R-:W-:-:S13]  /*0060*/  ISETP.GE.AND P0, PT, R0, UR5, PT ;  /* 0x0000000500007c0c */ /* 0x002fda000bf06270 */
[----:B------:R-:W-:Y:S05]  /*0070*/  @P0 EXIT ;  /* 0x000000000000094d */ /* 0x000fea0003800000 */
[----:B------:R-:W0:Y:S01]  /*0080*/  LDCU UR5, c[0x0][0x370] ;  /* 0x00006e00ff0577ac */ /* 0x000e220008000800 */
[----:B------:R-:W1:Y:S01]  /*0090*/  LDCU.64 UR6, c[0x0][0x358] ;  /* 0x00006b00ff0677ac */ /* 0x000e620008000a00 */
[----:B------:R-:W2:Y:S01]  /*00a0*/  LDCU UR12, c[0x0][0x388] ;  /* 0x00007100ff0c77ac */ /* 0x000ea20008000800 */
[----:B0-----:R-:W-:-:S12]  /*00b0*/  UIMAD UR4, UR4, UR5, URZ ;  /* 0x00000005040472a4 */ /* 0x001fd8000f8e02ff */
.L_x_13:
[----:B0-----:R-:W0:Y:S02]  /*00c0*/  LDC.64 R4, c[0x0][0x380] ;  /* 0x0000e000ff047b82 */ /* 0x001e240000000a00 */
[----:B0-----:R-:W-:-:S05]  /*00d0*/  IMAD.WIDE R4, R0, 0x28, R4 ;  /* 0x0000002800047825 */ /* 0x001fca00078e0204 */
[----:B-1----:R-:W3:Y:S01]  /*00e0*/  LDG.E R2, desc[UR6][R4.64] ;  /* 0x0000000604027981 */ /* 0x002ee2000c1e1900 */
[----:B------:R-:W-:Y:S01]  /*00f0*/  VIADD R0, R0, UR4 ;  /* 0x0000000400007c36 */ /* 0x000fe20008000000 */
[----:B------:R-:W-:Y:S01]  /*0100*/  BSSY.RECONVERGENT B0, `(.L_x_0) ;  /* 0x0000056000007945 */ /* 0x000fe20003800200 */
[----:B------:R-:W-:-:S03]  /*0110*/  IMAD.MOV.U32 R17, RZ, RZ, -0x3ff ;  /* 0xfffffc01ff117424 */ /* 0x000fc600078e00ff */
[----:B--2---:R-:W-:Y:S01]  /*0120*/  ISETP.GE.AND P1, PT, R0, UR12, PT ;  /* 0x0000000c00007c0c */ /* 0x004fe2000bf26270 */
[----:B---3--:R-:W0:Y:S02]  /*0130*/  I2F.F64 R2, R2 ;  /* 0x0000000200027312 */ /* 0x008e240000201c00 */
[----:B0-----:R-:W-:Y:S01]  /*0140*/  ISETP.GT.AND P0, PT, R3, 0xfffff, PT ;  /* 0x000fffff0300780c */ /* 0x001fe20003f04270 */
[--C-:B------:R-:W-:Y:S02]  /*0150*/  IMAD.MOV.U32 R6, RZ, RZ, R2.reuse ;  /* 0x000000ffff067224 */ /* 0x100fe400078e0002 */
[--C-:B------:R-:W-:Y:S02]  /*0160*/  IMAD.MOV.U32 R7, RZ, RZ, R3.reuse ;  /* 0x000000ffff077224 */ /* 0x100fe400078e0003 */
[----:B------:R-:W-:Y:S02]  /*0170*/  IMAD.MOV.U32 R16, RZ, RZ, R3 ;  /* 0x000000ffff107224 */ /* 0x000fe400078e0003 */
[----:B------:R-:W-:-:S06]  /*0180*/  IMAD.MOV.U32 R10, RZ, RZ, R2 ;  /* 0x000000ffff0a7224 */ /* 0x000fcc00078e0002 */
[----:B------:R-:W-:Y:S01]  /*0190*/  @!P0 DMUL R6, R6, 1.80143985094819840000e+16 ;  /* 0x4350000006068828 */ /* 0x000fe20000000000 */
[----:B------:R-:W-:-:S09]  /*01a0*/  @!P0 IMAD.MOV.U32 R17, RZ, RZ, -0x435 ;  /* 0xfffffbcbff118424 */ /* 0x000fd200078e00ff */
[----:B------:R-:W-:Y:S02]  /*01b0*/  @!P0 IMAD.MOV.U32 R16, RZ, RZ, R7 ;  /* 0x000000ffff108224 */ /* 0x000fe400078e0007 */
[----:B------:R-:W-:-:S03]  /*01c0*/  @!P0 IMAD.MOV.U32 R10, RZ, RZ, R6 ;  /* 0x000000ffff0a8224 */ /* 0x000fc600078e0006 */
[----:B------:R-:W-:-:S04]  /*01d0*/  IADD3 R3, PT, PT, R16, -0x1, RZ ;  /* 0xffffffff10037810 */ /* 0x000fc80007ffe0ff */
[----:B------:R-:W-:-:S13]  /*01e0*/  ISETP.GT.U32.AND P2, PT, R3, 0x7feffffe, PT ;  /* 0x7feffffe0300780c */ /* 0x000fda0003f44070 */
[----:B------:R-:W-:Y:S05]  /*01f0*/  @P2 BRA `(.L_x_1) ;  /* 0x0000000400002947 */ /* 0x000fea0003800000 */
[----:B------:R-:W-:Y:S01]  /*0200*/  LOP3.LUT R2, R16, 0xfffff, RZ, 0xc0, !PT ;  /* 0x000fffff10027812 */ /* 0x000fe200078ec0ff */
[----:B------:R-:W-:Y:S01]  /*0210*/  IMAD.MOV.U32 R6, RZ, RZ, RZ ;  /* 0x000000ffff067224 */ /* 0x000fe200078e00ff */
[----:B------:R-:W-:Y:S01]  /*0220*/  UMOV UR8, 0x3ae80f1e ;  /* 0x3ae80f1e00087882 */ /* 0x000fe20000000000 */
[----:B------:R-:W-:Y:S01]  /*0230*/  IMAD.MOV.U32 R14, RZ, RZ, -0x748574fc ;  /* 0x8b7a8b04ff0e7424 */ /* 0x000fe200078e00ff */
[----:B------:R-:W-:Y:S01]  /*0240*/  LOP3.LUT R11, R2, 0x3ff00000, RZ, 0xfc, !PT ;  /* 0x3ff00000020b7812 */ /* 0x000fe200078efcff */
[----:B------:R-:W-:Y:S01]  /*0250*/  IMAD.MOV.U32 R15, RZ, RZ, 0x3ed0ee25 ;  /* 0x3ed0ee25ff0f7424 */ /* 0x000fe200078e00ff */
[----:B------:R-:W-:Y:S01]  /*0260*/  UMOV UR9, 0x3eb1380b ;  /* 0x3eb1380b00097882 */ /* 0x000fe20000000000 */
[----:B------:R-:W-:Y:S01]  /*0270*/  LEA.HI R16, R16, R17, RZ, 0xc ;  /* 0x0000001110107211 */ /* 0x000fe200078f60ff */
[----:B------:R-:W-:Y:S01]  /*0280*/  IMAD.MOV.U32 R17, RZ, RZ, 0x43300000 ;  /* 0x43300000ff117424 */ /* 0x000fe200078e00ff */
[----:B------:R-:W-:Y:S01]  /*0290*/  ISETP.GE.U32.AND P0, PT, R11, 0x3ff6a09f, PT ;  /* 0x3ff6a09f0b00780c */ /* 0x000fe20003f06070 */
[----:B------:R-:W-:Y:S01]  /*02a0*/  UMOV UR10, 0x80000000 ;  /* 0x80000000000a7882 */ /* 0x000fe20000000000 */
[----:B------:R-:W-:-:S11]  /*02b0*/  UMOV UR11, 0x43300000 ;  /* 0x43300000000b7882 */ /* 0x000fd60000000000 */
[----:B------:R-:W-:Y:S02]  /*02c0*/  @P0 VIADD R3, R11, 0xfff00000 ;  /* 0xfff000000b030836 */ /* 0x000fe40000000000 */
[----:B------:R-:W-:-:S03]  /*02d0*/  @P0 VIADD R16, R16, 0x1 ;  /* 0x0000000110100836 */ /* 0x000fc60000000000 */
[----:B------:R-:W-:Y:S02]  /*02e0*/  @P0 MOV R11, R3 ;  /* 0x00000003000b0202 */ /* 0x000fe40000000f00 */
[----:B------:R-:W-:-:S04]  /*02f0*/  LOP3.LUT R16, R16, 0x80000000, RZ, 0x3c, !PT ;  /* 0x8000000010107812 */ /* 0x000fc800078e3cff */
[C---:B------:R-:W-:Y:S02]  /*0300*/  DADD R12, R10.reuse, 1 ;  /* 0x3ff000000a0c7429 */ /* 0x040fe40000000000 */
[----:B------:R-:W-:Y:S02]  /*0310*/  DADD R10, R10, -1 ;  /* 0xbff000000a0a7429 */ /* 0x000fe40000000000 */
[----:B------:R-:W-:Y:S01]  /*0320*/  DADD R16, R16, -UR10 ;  /* 0x8000000a10107e29 */ /* 0x000fe20008000000 */
[----:B------:R-:W-:Y:S01]  /*0330*/  UMOV UR10, 0xfefa39ef ;  /* 0xfefa39ef000a7882 */ /* 0x000fe20000000000 */
[----:B------:R-:W0:Y:S01]  /*0340*/  MUFU.RCP64H R7, R13 ;  /* 0x0000000d00077308 */ /* 0x000e220000001800 */
[----:B------:R-:W-:Y:S01]  /*0350*/  UMOV UR11, 0x3fe62e42 ;  /* 0x3fe62e42000b7882 */ /* 0x000fe20000000000 */
[----:B0-----:R-:W-:-:S08]  /*0360*/  DFMA R2, -R12, R6, 1 ;  /* 0x3ff000000c02742b */ /* 0x001fd00000000106 */
[----:B------:R-:W-:-:S08]  /*0370*/  DFMA R2, R2, R2, R2 ;  /* 0x000000020202722b */ /* 0x000fd00000000002 */
[----:B------:R-:W-:-:S08]  /*0380*/  DFMA R6, R6, R2, R6 ;  /* 0x000000020606722b */ /* 0x000fd00000000006 */
[----:B------:R-:W-:-:S08]  /*0390*/  DMUL R2, R10, R6 ;  /* 0x000000060a027228 */ /* 0x000fd00000000000 */
[----:B------:R-:W-:-:S08]  /*03a0*/  DFMA R2, R10, R6, R2 ;  /* 0x000000060a02722b */ /* 0x000fd00000000002 */
[----:B------:R-:W-:-:S08]  /*03b0*/  DMUL R8, R2, R2 ;  /* 0x0000000202087228 */ /* 0x000fd00000000000 */
[----:B------:R-:W-:Y:S01]  /*03c0*/  DFMA R12, R8, UR8, R14 ;  /* 0x00000008080c7c2b */ /* 0x000fe2000800000e */
[----:B------:R-:W-:Y:S01]  /*03d0*/  UMOV UR8, 0x9f02676f ;  /* 0x9f02676f00087882 */ /* 0x000fe20000000000 */
[----:B------:R-:W-:Y:S01]  /*03e0*/  UMOV UR9, 0x3ef3b266 ;  /* 0x3ef3b26600097882 */ /* 0x000fe20000000000 */
[----:B------:R-:W-:-:S05]  /*03f0*/  DADD R14, R10, -R2 ;  /* 0x000000000a0e7229 */ /* 0x000fca0000000802 */
[----:B------:R-:W-:Y:S01]  /*0400*/  DFMA R12, R8, R12, UR8 ;  /* 0x00000008080c7e2b */ /* 0x000fe2000800000c */
[----:B------:R-:W-:Y:S01]  /*0410*/  UMOV UR8, 0xa9ab0956 ;  /* 0xa9ab095600087882 */ /* 0x000fe20000000000 */
[----:B------:R-:W-:Y:S01]  /*0420*/  UMOV UR9, 0x3f1745cb ;  /* 0x3f1745cb00097882 */ /* 0x000fe20000000000 */
[----:B------:R-:W-:-:S05]  /*0430*/  DADD R14, R14, R14 ;  /* 0x000000000e0e7229 */ /* 0x000fca000000000e */
[----:B------:R-:W-:Y:S01]  /*0440*/  DFMA R12, R8, R12, UR8 ;  /* 0x00000008080c7e2b */ /* 0x000fe2000800000c */
[----:B------:R-:W-:Y:S01]  /*0450*/  UMOV UR8, 0x2d1b5154 ;  /* 0x2d1b515400087882 */ /* 0x000fe20000000000 */
[----:B------:R-:W-:Y:S01]  /*0460*/  UMOV UR9, 0x3f3c71c7 ;  /* 0x3f3c71c700097882 */ /* 0x000fe20000000000 */
[----:B------:R-:W-:Y:S02]  /*0470*/  DFMA R14, R10, -R2, R14 ;  /* 0x800000020a0e722b */ /* 0x000fe4000000000e */
[----:B------:R-:W-:-:S03]  /*0480*/  DFMA R10, R16, UR10, R2 ;  /* 0x0000000a100a7c2b */ /* 0x000fc60008000002 */
[----:B------:R-:W-:Y:S01]  /*0490*/  DFMA R12, R8, R12, UR8 ;  /* 0x00000008080c7e2b */ /* 0x000fe2000800000c */
[----:B------:R-:W-:Y:S01]  /*04a0*/  UMOV UR8, 0x923be72d ;  /* 0x923be72d00087882 */ /* 0x000fe20000000000 */
[----:B------:R-:W-:Y:S01]  /*04b0*/  UMOV UR9, 0x3f624924 ;  /* 0x3f62492400097882 */ /* 0x000fe20000000000 */
[----:B------:R-:W-:-:S05]  /*04c0*/  DMUL R14, R6, R14 ;  /* 0x0000000e060e7228 */ /* 0x000fca0000000000 */
[----:B------:R-:W-:Y:S01]  /*04d0*/  DFMA R12, R8, R12, UR8 ;  /* 0x00000008080c7e2b */ /* 0x000fe2000800000c */
[----:B------:R-:W-:Y:S01]  /*04e0*/  UMOV UR8, 0x9999a3c4 ;  /* 0x9999a3c400087882 */ /* 0x000fe20000000000 */
[----:B------:R-:W-:-:S06]  /*04f0*/  UMOV UR9, 0x3f899999 ;  /* 0x3f89999900097882 */ /* 0x000fcc0000000000 */
[----:B------:R-:W-:Y:S01]  /*0500*/  DFMA R12, R8, R12, UR8 ;  /* 0x00000008080c7e2b */ /* 0x000fe2000800000c */
[----:B------:R-:W-:Y:S01]  /*0510*/  UMOV UR8, 0x55555554 ;  /* 0x5555555400087882 */ /* 0x000fe20000000000 */
[----:B------:R-:W-:-:S06]  /*0520*/  UMOV UR9, 0x3fb55555 ;  /* 0x3fb5555500097882 */ /* 0x000fcc0000000000 */
[----:B------:R-:W-:Y:S01]  /*0530*/  DFMA R12, R8, R12, UR8 ;  /* 0x00000008080c7e2b */ /* 0x000fe2000800000c */
[----:B------:R-:W-:Y:S01]  /*0540*/  UMOV UR8, 0xfefa39ef ;  /* 0xfefa39ef00087882 */ /* 0x000fe20000000000 */
[----:B------:R-:W-:Y:S02]  /*0550*/  UMOV UR9, 0x3fe62e42 ;  /* 0x3fe62e4200097882 */ /* 0x000fe40000000000 */
[----:B------:R-:W-:Y:S01]  /*0560*/  DFMA R18, R16, -UR8, R10 ;  /* 0x8000000810127c2b */ /* 0x000fe2000800000a */
[----:B------:R-:W-:Y:S01]  /*0570*/  UMOV UR8, 0x3b39803f ;  /* 0x3b39803f00087882 */ /* 0x000fe20000000000 */
[----:B------:R-:W-:Y:S02]  /*0580*/  UMOV UR9, 0x3c7abc9e ;  /* 0x3c7abc9e00097882 */ /* 0x000fe40000000000 */
[----:B------:R-:W-:-:S04]  /*0590*/  DMUL R12, R8, R12 ;  /* 0x0000000c080c7228 */ /* 0x000fc80000000000 */
[----:B------:R-:W-:-:S04]  /*05a0*/  DADD R18, -R2, R18 ;  /* 0x0000000002127229 */ /* 0x000fc80000000112 */
[----:B------:R-:W-:-:S08]  /*05b0*/  DFMA R12, R2, R12, R14 ;  /* 0x0000000c020c722b */ /* 0x000fd0000000000e */
[----:B------:R-:W-:-:S08]  /*05c0*/  DADD R12, R12, -R18 ;  /* 0x000000000c0c7229 */ /* 0x000fd00000000812 */
[----:B------:R-:W-:-:S08]  /*05d0*/  DFMA R12, R16, UR8, R12 ;  /* 0x00000008100c7c2b */ /* 0x000fd0000800000c */
[----:B------:R-:W-:Y:S01]  /*05e0*/  DADD R6, R10, R12 ;  /* 0x000000000a067229 */ /* 0x000fe2000000000c */
[----:B------:R-:W-:Y:S10]  /*05f0*/  BRA `(.L_x_2) ;  /* 0x0000000000187947 */ /* 0x000ff40003800000 */
.L_x_1:
[----:B------:R-:W-:Y:S01]  /*0600*/  MOV R2, 0x0 ;  /* 0x0000000000027802 */ /* 0x000fe20000000f00 */
[----:B------:R-:W-:Y:S01]  /*0610*/  IMAD.MOV.U32 R3, RZ, RZ, 0x7ff00000 ;  /* 0x7ff00000ff037424 */ /* 0x000fe200078e00ff */
[----:B------:R-:W-:-:S05]  /*0620*/  LOP3.LUT P0, RZ, R7, 0x7fffffff, RZ, 0xc0, !PT ;  /* 0x7fffffff07ff7812 */ /* 0x000fca000780c0ff */
[----:B------:R-:W-:-:S10]  /*0630*/  DFMA R2, R6, R2, +INF ;  /* 0x7ff000000602742b */ /* 0x000fd40000000002 */
[----:B------:R-:W-:Y:S02]  /*0640*/  FSEL R6, R2, RZ, P0 ;  /* 0x000000ff02067208 */ /* 0x000fe40000000000 */
[----:B------:R-:W-:-:S07]  /*0650*/  FSEL R7, R3, -QNAN , P0 ;  /* 0xfff0000003077808 */ /* 0x000fce0000000000 */
.L_x_2:
[----:B------:R-:W-:Y:S05]  /*0660*/  BSYNC.RECONVERGENT B0 ;  /* 0x0000000000007941 */ /* 0x000fea0003800200 */
.L_x_0:
[----:B------:R-:W-:Y:S01]  /*0670*/  DMUL R8, R6, 0.5 ;  /* 0x3fe0000006087828 */ /* 0x000fe20000000000 */
[----:B------:R-:W-:Y:S01]  /*0680*/  IMAD.MOV.U32 R10, RZ, RZ, 0x652b82fe ;  /* 0x652b82feff0a7424 */ /* 0x000fe200078e00ff */
[----:B------:R-:W-:Y:S01]  /*0690*/  UMOV UR8, 0xfefa39ef ;  /* 0xfefa39ef00087882 */ /* 0x000fe20000000000 */
[----:B------:R-:W-:Y:S01]  /*06a0*/  IMAD.MOV.U32 R11, RZ, RZ, 0x3ff71547 ;  /* 0x3ff71547ff0b7424 */ /* 0x000fe200078e00ff */
[----:B------:R-:W-:Y:S01]  /*06b0*/  UMOV UR9, 0x3fe62e42 ;  /* 0x3fe62e4200097882 */ /* 0x000fe20000000000 */
[----:B------:R-:W0:Y:S01]  /*06c0*/  MUFU.RCP64H R15, 3 ;  /* 0x40080000000f7908 */ /* 0x000e220000001800 */
[----:B------:R-:W-:Y:S01]  /*06d0*/  MOV R18, 0x0 ;  /* 0x0000000000127802 */ /* 0x000fe20000000f00 */
[----:B------:R-:W-:Y:S01]  /*06e0*/  IMAD.MOV.U32 R19, RZ, RZ, 0x40080000 ;  /* 0x40080000ff137424 */ /* 0x000fe200078e00ff */
[----:B------:R-:W-:Y:S01]  /*06f0*/  BSSY.RECONVERGENT B0, `(.L_x_3) ;  /* 0x0000040000007945 */ /* 0x000fe20003800200 */
[----:B------:R-:W-:Y:S01]  /*0700*/  DFMA R10, R8, R10, 6.75539944105574400000e+15 ;  /* 0x43380000080a742b */ /* 0x000fe2000000000a */
[----:B------:R-:W-:Y:S01]  /*0710*/  IMAD.MOV.U32 R14, RZ, RZ, 0x1 ;  /* 0x00000001ff0e7424 */ /* 0x000fe200078e00ff */
[----:B------:R-:W-:-:S06]  /*0720*/  FSETP.GEU.AND P0, PT, |R9|, 4.1917929649353027344, PT ;  /* 0x4086232b0900780b */ /* 0x000fcc0003f0e200 */
[----:B------:R-:W-:Y:S02]  /*0730*/  DADD R2, R10, -6.75539944105574400000e+15 ;  /* 0xc33800000a027429 */ /* 0x000fe40000000000 */
[----:B0-----:R-:W-:-:S06]  /*0740*/  DFMA R16, R14, -R18, 1 ;  /* 0x3ff000000e10742b */ /* 0x001fcc0000000812 */
[----:B------:R-:W-:Y:S01]  /*0750*/  DFMA R12, R2, -UR8, R8 ;  /* 0x80000008020c7c2b */ /* 0x000fe20008000008 */
[----:B------:R-:W-:Y:S01]  /*0760*/  UMOV UR8, 0x3b39803f ;  /* 0x3b39803f00087882 */ /* 0x000fe20000000000 */
[----:B------:R-:W-:Y:S01]  /*0770*/  UMOV UR9, 0x3c7abc9e ;  /* 0x3c7abc9e00097882 */ /* 0x000fe20000000000 */
[----:B------:R-:W-:-:S05]  /*0780*/  DFMA R16, R16, R16, R16 ;  /* 0x000000101010722b */ /* 0x000fca0000000010 */
[----:B------:R-:W-:Y:S01]  /*0790*/  DFMA R2, R2, -UR8, R12 ;  /* 0x8000000802027c2b */ /* 0x000fe2000800000c */
[----:B------:R-:W-:Y:S01]  /*07a0*/  UMOV UR8, 0x69ce2bdf ;  /* 0x69ce2bdf00087882 */ /* 0x000fe20000000000 */
[----:B------:R-:W-:Y:S01]  /*07b0*/  IMAD.MOV.U32 R12, RZ, RZ, -0x35dec16 ;  /* 0xfca213eaff0c7424 */ /* 0x000fe200078e00ff */
[----:B------:R-:W-:Y:S01]  /*07c0*/  UMOV UR9, 0x3e5ade15 ;  /* 0x3e5ade1500097882 */ /* 0x000fe20000000000 */
[----:B------:R-:W-:Y:S01]  /*07d0*/  IMAD.MOV.U32 R13, RZ, RZ, 0x3e928af3 ;  /* 0x3e928af3ff0d7424 */ /* 0x000fe200078e00ff */
[----:B------:R-:W-:-:S05]  /*07e0*/  DFMA R16, R14, R16, R14 ;  /* 0x000000100e10722b */ /* 0x000fca000000000e */
[----:B------:R-:W-:Y:S01]  /*07f0*/  DFMA R12, R2, UR8, R12 ;  /* 0x00000008020c7c2b */ /* 0x000fe2000800000c */
[----:B------:R-:W-:Y:S01]  /*0800*/  UMOV UR8, 0x62401315 ;  /* 0x6240131500087882 */ /* 0x000fe20000000000 */
[----:B------:R-:W-:Y:S01]  /*0810*/  UMOV UR9, 0x3ec71dee ;  /* 0x3ec71dee00097882 */ /* 0x000fe20000000000 */
[----:B------:R-:W-:-:S05]  /*0820*/  DFMA R14, R16, -R18, 1 ;  /* 0x3ff00000100e742b */ /* 0x000fca0000000812 */
[----:B------:R-:W-:Y:S01]  /*0830*/  DFMA R12, R2, R12, UR8 ;  /* 0x00000008020c7e2b */ /* 0x000fe2000800000c */
[----:B------:R-:W-:Y:S01]  /*0840*/  UMOV UR8, 0x7c89eb71 ;  /* 0x7c89eb7100087882 */ /* 0x000fe20000000000 */
[----:B------:R-:W-:Y:S01]  /*0850*/  UMOV UR9, 0x3efa0199 ;  /* 0x3efa019900097882 */ /* 0x000fe20000000000 */
[----:B------:R-:W-:-:S05]  /*0860*/  DFMA R14, R16, R14, R16 ;  /* 0x0000000e100e722b */ /* 0x000fca0000000010 */
        /* <DEDUP_REMOVED lines=19> */
[----:B------:R-:W-:-:S08]  /*09a0*/  DFMA R12, R2, R12, UR8 ;  /* 0x00000008020c7e2b */ /* 0x000fd0000800000c */
[----:B------:R-:W-:-:S08]  /*09b0*/  DFMA R12, R2, R12, 1 ;  /* 0x3ff00000020c742b */ /* 0x000fd0000000000c */
[----:B------:R-:W-:Y:S02]  /*09c0*/  DFMA R18, R2, R12, 1 ;  /* 0x3ff000000212742b */ /* 0x000fe4000000000c */
[----:B------:R-:W-:-:S08]  /*09d0*/  DFMA R2, R16, -3, R6 ;  /* 0xc00800001002782b */ /* 0x000fd00000000006 */
[----:B------:R-:W-:Y:S01]  /*09e0*/  DFMA R2, R14, R2, R16 ;  /* 0x000000020e02722b */ /* 0x000fe20000000010 */
[----:B------:R-:W-:Y:S02]  /*09f0*/  IMAD R13, R10, 0x100000, R19 ;  /* 0x001000000a0d7824 */ /* 0x000fe400078e0213 */
[----:B------:R-:W-:Y:S01]  /*0a00*/  IMAD.MOV.U32 R12, RZ, RZ, R18 ;  /* 0x000000ffff0c7224 */ /* 0x000fe200078e0012 */
[----:B------:R-:W-:Y:S07]  /*0a10*/  @!P0 BRA `(.L_x_4) ;  /* 0x0000000000348947 */ /* 0x000fee0003800000 */
[----:B------:R-:W-:Y:S01]  /*0a20*/  FSETP.GEU.AND P2, PT, |R9|, 4.2275390625, PT ;  /* 0x408748000900780b */ /* 0x000fe20003f4e200 */
[C---:B------:R-:W-:Y:S02]  /*0a30*/  DADD R12, R8.reuse, +INF ;  /* 0x7ff00000080c7429 */ /* 0x040fe40000000000 */
[----:B------:R-:W-:-:S08]  /*0a40*/  DSETP.GEU.AND P0, PT, R8, RZ, PT ;  /* 0x000000ff0800722a */ /* 0x000fd00003f0e000 */
[----:B------:R-:W-:Y:S02]  /*0a50*/  FSEL R12, R12, RZ, P0 ;  /* 0x000000ff0c0c7208 */ /* 0x000fe40000000000 */
[----:B------:R-:W-:Y:S01]  /*0a60*/  @!P2 LEA.HI R11, R10, R10, RZ, 0x1 ;  /* 0x0000000a0a0ba211 */ /* 0x000fe200078f08ff */
[----:B------:R-:W-:Y:S01]  /*0a70*/  @!P2 IMAD.MOV.U32 R8, RZ, RZ, R18 ;  /* 0x000000ffff08a224 */ /* 0x000fe200078e0012 */
[----:B------:R-:W-:Y:S02]  /*0a80*/  FSEL R13, R13, RZ, P0 ;  /* 0x000000ff0d0d7208 */ /* 0x000fe40000000000 */
[----:B------:R-:W-:-:S04]  /*0a90*/  @!P2 SHF.R.S32.HI R11, RZ, 0x1, R11 ;  /* 0x00000001ff0ba819 */ /* 0x000fc8000001140b */
[----:B------:R-:W-:Y:S01]  /*0aa0*/  @!P2 LEA R9, R11, R19, 0x14 ;  /* 0x000000130b09a211 */ /* 0x000fe200078ea0ff */
[----:B------:R-:W-:-:S05]  /*0ab0*/  @!P2 IMAD.IADD R10, R10, 0x1, -R11 ;  /* 0x000000010a0aa824 */ /* 0x000fca00078e0a0b */
[----:B------:R-:W-:Y:S01]  /*0ac0*/  @!P2 LEA R11, R10, 0x3ff00000, 0x14 ;  /* 0x3ff000000a0ba811 */ /* 0x000fe200078ea0ff */
[----:B------:R-:W-:-:S06]  /*0ad0*/  @!P2 IMAD.MOV.U32 R10, RZ, RZ, RZ ;  /* 0x000000ffff0aa224 */ /* 0x000fcc00078e00ff */
[----:B------:R-:W-:-:S11]  /*0ae0*/  @!P2 DMUL R12, R8, R10 ;  /* 0x0000000a080ca228 */ /* 0x000fd60000000000 */
.L_x_4:
[----:B------:R-:W-:Y:S05]  /*0af0*/  BSYNC.RECONVERGENT B0 ;  /* 0x0000000000007941 */ /* 0x000fea0003800200 */
.L_x_3:
[----:B------:R0:W-:Y:S01]  /*0b00*/  STG.E.64 desc[UR6][R4.64+0x8], R12 ;  /* 0x0000080c04007986 */ /* 0x0001e2000c101b06 */
[----:B------:R-:W-:Y:S01]  /*0b10*/  FFMA R8, RZ, 2.125, R3 ;  /* 0x40080000ff087823 */ /* 0x000fe20000000003 */
[----:B------:R-:W-:Y:S01]  /*0b20*/  FSETP.GEU.AND P2, PT, |R7|, 6.5827683646048100446e-37, PT ;  /* 0x036000000700780b */ /* 0x000fe20003f4e200 */
[----:B------:R-:W-:Y:S03]  /*0b30*/  BSSY.RECONVERGENT B0, `(.L_x_5) ;  /* 0x0000009000007945 */ /* 0x000fe60003800200 */
[----:B------:R-:W-:-:S13]  /*0b40*/  FSETP.GT.AND P0, PT, |R8|, 1.469367938527859385e-39, PT ;  /* 0x001000000800780b */ /* 0x000fda0003f04200 */
[----:B0-----:R-:W-:Y:S05]  /*0b50*/  @P0 BRA P2, `(.L_x_6) ;  /* 0x0000000000180947 */ /* 0x001fea0001000000 */
[----:B------:R-:W-:Y:S01]  /*0b60*/  IMAD.MOV.U32 R10, RZ, RZ, R6 ;  /* 0x000000ffff0a7224 */ /* 0x000fe200078e0006 */
[----:B------:R-:W-:Y:S01]  /*0b70*/  MOV R2, 0xba0 ;  /* 0x00000ba000027802 */ /* 0x000fe20000000f00 */
[----:B------:R-:W-:-:S07]  /*0b80*/  IMAD.MOV.U32 R11, RZ, RZ, R7 ;  /* 0x000000ffff0b7224 */ /* 0x000fce00078e0007 */
[----:B------:R-:W-:Y:S05]  /*0b90*/  CALL.REL.NOINC `($__internal_0_$__cuda_sm20_div_rn_f64_full) ;  /* 0x0000000800247944 */ /* 0x000fea0003c00000 */
[----:B------:R-:W-:Y:S01]  /*0ba0*/  IMAD.MOV.U32 R2, RZ, RZ, R16 ;  /* 0x000000ffff027224 */ /* 0x000fe200078e0010 */
[----:B------:R-:W-:-:S07]  /*0bb0*/  MOV R3, R17 ;  /* 0x0000001100037202 */ /* 0x000fce0000000f00 */
.L_x_6:
[----:B------:R-:W-:Y:S05]  /*0bc0*/  BSYNC.RECONVERGENT B0 ;  /* 0x0000000000007941 */ /* 0x000fea0003800200 */
.L_x_5:
[----:B------:R-:W-:Y:S01]  /*0bd0*/  IMAD.MOV.U32 R32, RZ, RZ, 0x652b82fe ;  /* 0x652b82feff207424 */ /* 0x000fe200078e00ff */
[----:B------:R-:W-:Y:S01]  /*0be0*/  MOV R29, 0x3c7abc9e ;  /* 0x3c7abc9e001d7802 */ /* 0x000fe20000000f00 */
[----:B------:R-:W-:Y:S01]  /*0bf0*/  IMAD.MOV.U32 R33, RZ, RZ, 0x3ff71547 ;  /* 0x3ff71547ff217424 */ /* 0x000fe200078e00ff */
[----:B------:R-:W-:Y:S01]  /*0c00*/  MOV R23, 0x3ec71dee ;  /* 0x3ec71dee00177802 */ /* 0x000fe20000000f00 */
[----:B------:R-:W-:Y:S01]  /*0c10*/  IMAD.MOV.U32 R30, RZ, RZ, -0x105c611 ;  /* 0xfefa39efff1e7424 */ /* 0x000fe200078e00ff */
[----:B------:R-:W-:Y:S01]  /*0c20*/  MOV R17, 0x3f56c16c ;  /* 0x3f56c16c00117802 */ /* 0x000fe20000000f00 */
[----:B------:R-:W-:Y:S01]  /*0c30*/  IMAD.MOV.U32 R31, RZ, RZ, 0x3fe62e42 ;  /* 0x3fe62e42ff1f7424 */ /* 0x000fe200078e00ff */
[----:B------:R-:W-:Y:S01]  /*0c40*/  MOV R11, 0x3fc55555 ;  /* 0x3fc55555000b7802 */ /* 0x000fe20000000f00 */
[----:B------:R-:W-:Y:S01]  /*0c50*/  DFMA R38, R2, R32, 6.75539944105574400000e+15 ;  /* 0x433800000226742b */ /* 0x000fe20000000020 */
[----:B------:R-:W-:Y:S01]  /*0c60*/  IMAD.MOV.U32 R28, RZ, RZ, 0x3b39803f ;  /* 0x3b39803fff1c7424 */ /* 0x000fe200078e00ff */
[----:B------:R-:W-:Y:S01]  /*0c70*/  FSETP.GEU.AND P0, PT, |R3|, 4.1917929649353027344, PT ;  /* 0x4086232b0300780b */ /* 0x000fe20003f0e200 */
[----:B------:R-:W-:Y:S01]  /*0c80*/  IMAD.MOV.U32 R26, RZ, RZ, 0x69ce2bdf ;  /* 0x69ce2bdfff1a7424 */ /* 0x000fe200078e00ff */
[----:B------:R-:W-:Y:S01]  /*0c90*/  BSSY.RECONVERGENT B0, `(.L_x_7) ;  /* 0x000002f000007945 */ /* 0x000fe20003800200 */
[----:B------:R-:W-:-:S02]  /*0ca0*/  IMAD.MOV.U32 R27, RZ, RZ, 0x3e5ade15 ;  /* 0x3e5ade15ff1b7424 */ /* 0x000fc400078e00ff */
[----:B------:R-:W-:Y:S01]  /*0cb0*/  IMAD.MOV.U32 R24, RZ, RZ, -0x35dec16 ;  /* 0xfca213eaff187424 */ /* 0x000fe200078e00ff */
[----:B------:R-:W-:Y:S01]  /*0cc0*/  DADD R34, R38, -6.75539944105574400000e+15 ;  /* 0xc338000026227429 */ /* 0x000fe20000000000 */
[----:B------:R-:W-:Y:S02]  /*0cd0*/  IMAD.MOV.U32 R25, RZ, RZ, 0x3e928af3 ;  /* 0x3e928af3ff197424 */ /* 0x000fe400078e00ff */
[----:B------:R-:W-:Y:S02]  /*0ce0*/  IMAD.MOV.U32 R22, RZ, RZ, 0x62401315 ;  /* 0x62401315ff167424 */ /* 0x000fe400078e00ff */
[----:B------:R-:W-:Y:S02]  /*0cf0*/  IMAD.MOV.U32 R20, RZ, RZ, 0x7c89eb71 ;  /* 0x7c89eb71ff147424 */ /* 0x000fe400078e00ff */
[----:B------:R-:W-:Y:S01]  /*0d00*/  IMAD.MOV.U32 R21, RZ, RZ, 0x3efa0199 ;  /* 0x3efa0199ff157424 */ /* 0x000fe200078e00ff */
[----:B------:R-:W-:Y:S01]  /*0d10*/  DFMA R8, R34, -R30, R2 ;  /* 0x8000001e2208722b */ /* 0x000fe20000000002 */
[----:B------:R-:W-:-:S02]  /*0d20*/  IMAD.MOV.U32 R18, RZ, RZ, 0x14761f65 ;  /* 0x14761f65ff127424 */ /* 0x000fc400078e00ff */
[----:B------:R-:W-:Y:S02]  /*0d30*/  IMAD.MOV.U32 R19, RZ, RZ, 0x3f2a01a0 ;  /* 0x3f2a01a0ff137424 */ /* 0x000fe400078e00ff */
[----:B------:R-:W-:Y:S02]  /*0d40*/  IMAD.MOV.U32 R16, RZ, RZ, 0x1852b7af ;  /* 0x1852b7afff107424 */ /* 0x000fe400078e00ff */
[----:B------:R-:W-:Y:S01]  /*0d50*/  IMAD.MOV.U32 R14, RZ, RZ, 0x11122322 ;  /* 0x11122322ff0e7424 */ /* 0x000fe200078e00ff */
[----:B------:R-:W-:Y:S01]  /*0d60*/  DFMA R34, R34, -R28, R8 ;  /* 0x8000001c2222722b */ /* 0x000fe20000000008 */
[----:B------:R-:W-:Y:S02]  /*0d70*/  IMAD.MOV.U32 R15, RZ, RZ, 0x3f811111 ;  /* 0x3f811111ff0f7424 */ /* 0x000fe400078e00ff */
[----:B------:R-:W-:Y:S02]  /*0d80*/  IMAD.MOV.U32 R12, RZ, RZ, 0x555502a1 ;  /* 0x555502a1ff0c7424 */ /* 0x000fe400078e00ff */
[----:B------:R-:W-:-:S02]  /*0d90*/  IMAD.MOV.U32 R13, RZ, RZ, 0x3fa55555 ;  /* 0x3fa55555ff0d7424 */ /* 0x000fc400078e00ff */
[----:B------:R-:W-:Y:S01]  /*0da0*/  IMAD.MOV.U32 R10, RZ, RZ, 0x55555511 ;  /* 0x55555511ff0a7424 */ /* 0x000fe200078e00ff */
[----:B------:R-:W-:-:S08]  /*0db0*/  DFMA R8, R34, R26, R24 ;  /* 0x0000001a2208722b */ /* 0x000fd00000000018 */
[----:B------:R-:W-:-:S08]  /*0dc0*/  DFMA R8, R34, R8, R22 ;  /* 0x000000082208722b */ /* 0x000fd00000000016 */
[----:B------:R-:W-:-:S08]  /*0dd0*/  DFMA R8, R34, R8, R20 ;  /* 0x000000082208722b */ /* 0x000fd00000000014 */
[----:B------:R-:W-:-:S08]  /*0de0*/  DFMA R8, R34, R8, R18 ;  /* 0x000000082208722b */ /* 0x000fd00000000012 */
[----:B------:R-:W-:-:S08]  /*0df0*/  DFMA R8, R34, R8, R16 ;  /* 0x000000082208722b */ /* 0x000fd00000000010 */
[----:B------:R-:W-:-:S08]  /*0e00*/  DFMA R8, R34, R8, R14 ;  /* 0x000000082208722b */ /* 0x000fd0000000000e */
[----:B------:R-:W-:-:S08]  /*0e10*/  DFMA R8, R34, R8, R12 ;  /* 0x000000082208722b */ /* 0x000fd0000000000c */
[----:B------:R-:W-:Y:S01]  /*0e20*/  DFMA R36, R34, R8, R10 ;  /* 0x000000082224722b */ /* 0x000fe2000000000a */
[----:B------:R-:W-:Y:S02]  /*0e30*/  IMAD.MOV.U32 R8, RZ, RZ, 0xb ;  /* 0x0000000bff087424 */ /* 0x000fe400078e00ff */
[----:B------:R-:W-:-:S06]  /*0e40*/  IMAD.MOV.U32 R9, RZ, RZ, 0x3fe00000 ;  /* 0x3fe00000ff097424 */ /* 0x000fcc00078e00ff */
[----:B------:R-:W-:-:S08]  /*0e50*/  DFMA R36, R34, R36, R8 ;  /* 0x000000242224722b */ /* 0x000fd00000000008 */
[----:B------:R-:W-:-:S08]  /*0e60*/  DFMA R36, R34, R36, 1 ;  /* 0x3ff000002224742b */ /* 0x000fd00000000024 */
[----:B------:R-:W-:Y:S02]  /*0e70*/  DFMA R40, R34, R36, 1 ;  /* 0x3ff000002228742b */ /* 0x000fe40000000024 */
[----:B------:R-:W-:-:S08]  /*0e80*/  DADD R36, R6, R6 ;  /* 0x0000000006247229 */ /* 0x000fd00000000006 */
[----:B------:R-:W-:Y:S02]  /*0e90*/  IMAD R35, R38, 0x100000, R41 ;  /* 0x0010000026237824 */ /* 0x000fe400078e0229 */
[----:B------:R-:W-:Y:S01]  /*0ea0*/  IMAD.MOV.U32 R34, RZ, RZ, R40 ;  /* 0x000000ffff227224 */ /* 0x000fe200078e0028 */
[----:B------:R-:W-:Y:S06]  /*0eb0*/  @!P0 BRA `(.L_x_8) ;  /* 0x0000000000308947 */ /* 0x000fec0003800000 */
[----:B------:R-:W-:Y:S01]  /*0ec0*/  FSETP.GEU.AND P2, PT, |R3|, 4.2275390625, PT ;  /* 0x408748000300780b */ /* 0x000fe20003f4e200 */
[C---:B------:R-:W-:Y:S02]  /*0ed0*/  DSETP.GEU.AND P0, PT, R2.reuse, RZ, PT ;  /* 0x000000ff0200722a */ /* 0x040fe40003f0e000 */
[----:B------:R-:W-:-:S10]  /*0ee0*/  DADD R2, R2, +INF ;  /* 0x7ff0000002027429 */ /* 0x000fd40000000000 */
[----:B------:R-:W-:Y:S02]  /*0ef0*/  @!P2 LEA.HI R34, R38, R38, RZ, 0x1 ;  /* 0x000000262622a211 */ /* 0x000fe400078f08ff */
[----:B------:R-:W-:Y:S02]  /*0f00*/  FSEL R35, R3, RZ, P0 ;  /* 0x000000ff03237208 */ /* 0x000fe40000000000 */
[----:B------:R-:W-:Y:S02]  /*0f10*/  @!P2 SHF.R.S32.HI R39, RZ, 0x1, R34 ;  /* 0x00000001ff27a819 */ /* 0x000fe40000011422 */
[----:B------:R-:W-:Y:S01]  /*0f20*/  FSEL R34, R2, RZ, P0 ;  /* 0x000000ff02227208 */ /* 0x000fe20000000000 */
[----:B------:R-:W-:Y:S01]  /*0f30*/  @!P2 IMAD.MOV.U32 R2, RZ, RZ, RZ ;  /* 0x000000ffff02a224 */ /* 0x000fe200078e00ff */
[----:B------:R-:W-:Y:S01]  /*0f40*/  @!P2 IADD3 R38, PT, PT, R38, -R39, RZ ;  /* 0x800000272626a210 */ /* 0x000fe20007ffe0ff */
[----:B------:R-:W-:-:S03]  /*0f50*/  @!P2 IMAD R41, R39, 0x100000, R41 ;  /* 0x001000002729a824 */ /* 0x000fc600078e0229 */
[----:B------:R-:W-:-:S06]  /*0f60*/  @!P2 LEA R3, R38, 0x3ff00000, 0x14 ;  /* 0x3ff000002603a811 */ /* 0x000fcc00078ea0ff */
[----:B------:R-:W-:-:S11]  /*0f70*/  @!P2 DMUL R34, R40, R2 ;  /* 0x000000022822a228 */ /* 0x000fd60000000000 */
.L_x_8:
[----:B------:R-:W-:Y:S05]  /*0f80*/  BSYNC.RECONVERGENT B0 ;  /* 0x0000000000007941 */ /* 0x000fea0003800200 */
.L_x_7:
[-C--:B------:R-:W-:Y:S01]  /*0f90*/  DFMA R2, R36, R32.reuse, 6.75539944105574400000e+15 ;  /* 0x433800002402742b */ /* 0x080fe20000000020 */
[----:B------:R0:W-:Y:S01]  /*0fa0*/  STG.E.64 desc[UR6][R4.64+0x10], R34 ;  /* 0x0000102204007986 */ /* 0x0001e2000c101b06 */
[----:B------:R-:W-:Y:S01]  /*0fb0*/  DMUL R6, R6, 3 ;  /* 0x4008000006067828 */ /* 0x000fe20000000000 */
[----:B------:R-:W-:Y:S01]  /*0fc0*/  FSETP.GEU.AND P0, PT, |R37|, 4.1917929649353027344, PT ;  /* 0x4086232b2500780b */ /* 0x000fe20003f0e200 */
[----:B------:R-:W-:Y:S04]  /*0fd0*/  BSSY.RECONVERGENT B0, `(.L_x_9) ;  /* 0x000002d000007945 */ /* 0x000fe80003800200 */
[----:B------:R-:W-:Y:S02]  /*0fe0*/  DADD R38, R2, -6.75539944105574400000e+15 ;  /* 0xc338000002267429 */ /* 0x000fe40000000000 */
[----:B------:R-:W-:-:S06]  /*0ff0*/  DFMA R32, R6, R32, 6.75539944105574400000e+15 ;  /* 0x433800000620742b */ /* 0x000fcc0000000020 */
[----:B------:R-:W-:-:S08]  /*1000*/  DFMA R40, R38, -R30, R36 ;  /* 0x8000001e2628722b */ /* 0x000fd00000000024 */
[----:B------:R-:W-:Y:S02]  /*1010*/  DFMA R38, R38, -R28, R40 ;  /* 0x8000001c2626722b */ /* 0x000fe40000000028 */
[----:B------:R-:W-:-:S08]  /*1020*/  DADD R40, R32, -6.75539944105574400000e+15 ;  /* 0xc338000020287429 */ /* 0x000fd00000000000 */
[----:B------:R-:W-:-:S08]  /*1030*/  DFMA R30, R40, -R30, R6 ;  /* 0x8000001e281e722b */ /* 0x000fd00000000006 */
[----:B------:R-:W-:Y:S02]  /*1040*/  DFMA R28, R40, -R28, R30 ;  /* 0x8000001c281c722b */ /* 0x000fe4000000001e */
[----:B------:R-:W-:-:S06]  /*1050*/  DFMA R30, R38, R26, R24 ;  /* 0x0000001a261e722b */ /* 0x000fcc0000000018 */
[----:B------:R-:W-:Y:S02]  /*1060*/  DFMA R24, R28, R26, R24 ;  /* 0x0000001a1c18722b */ /* 0x000fe40000000018 */
        /* <DEDUP_REMOVED lines=16> */
[----:B------:R-:W-:-:S06]  /*1170*/  DFMA R30, R38, R30, 1 ;  /* 0x3ff00000261e742b */ /* 0x000fcc000000001e */
[----:B------:R-:W-:Y:S02]  /*1180*/  DFMA R24, R28, R24, 1 ;  /* 0x3ff000001c18742b */ /* 0x000fe40000000018 */
[----:B------:R-:W-:-:S10]  /*1190*/  DFMA R30, R38, R30, 1 ;  /* 0x3ff00000261e742b */ /* 0x000fd4000000001e */
[----:B------:R-:W-:Y:S02]  /*11a0*/  IMAD R9, R2, 0x100000, R31 ;  /* 0x0010000002097824 */ /* 0x000fe400078e021f */
[----:B------:R-:W-:Y:S01]  /*11b0*/  IMAD.MOV.U32 R8, RZ, RZ, R30 ;  /* 0x000000ffff087224 */ /* 0x000fe200078e001e */
[----:B0-----:R-:W-:Y:S06]  /*11c0*/  @!P0 BRA `(.L_x_10) ;  /* 0x0000000000348947 */ /* 0x001fec0003800000 */
[----:B------:R-:W-:Y:S01]  /*11d0*/  FSETP.GEU.AND P2, PT, |R37|, 4.2275390625, PT ;  /* 0x408748002500780b */ /* 0x000fe20003f4e200 */
[C---:B------:R-:W-:Y:S02]  /*11e0*/  DADD R8, R36.reuse, +INF ;  /* 0x7ff0000024087429 */ /* 0x040fe40000000000 */
[----:B------:R-:W-:-:S08]  /*11f0*/  DSETP.GEU.AND P0, PT, R36, RZ, PT ;  /* 0x000000ff2400722a */ /* 0x000fd00003f0e000 */
[----:B------:R-:W-:Y:S02]  /*1200*/  FSEL R8, R8, RZ, P0 ;  /* 0x000000ff08087208 */ /* 0x000fe40000000000 */
[----:B------:R-:W-:Y:S01]  /*1210*/  @!P2 LEA.HI R3, R2, R2, RZ, 0x1 ;  /* 0x000000020203a211 */ /* 0x000fe200078f08ff */
[----:B------:R-:W-:Y:S01]  /*1220*/  @!P2 IMAD.MOV.U32 R10, RZ, RZ, RZ ;  /* 0x000000ffff0aa224 */ /* 0x000fe200078e00ff */
[----:B------:R-:W-:Y:S02]  /*1230*/  FSEL R9, R9, RZ, P0 ;  /* 0x000000ff09097208 */ /* 0x000fe40000000000 */
[----:B------:R-:W-:-:S04]  /*1240*/  @!P2 SHF.R.S32.HI R3, RZ, 0x1, R3 ;  /* 0x00000001ff03a819 */ /* 0x000fc80000011403 */
[----:B------:R-:W-:Y:S01]  /*1250*/  @!P2 IADD3 R2, PT, PT, R2, -R3, RZ ;  /* 0x800000030202a210 */ /* 0x000fe20007ffe0ff */
[----:B------:R-:W-:-:S03]  /*1260*/  @!P2 IMAD R3, R3, 0x100000, R31 ;  /* 0x001000000303a824 */ /* 0x000fc600078e021f */
[----:B------:R-:W-:Y:S01]  /*1270*/  @!P2 LEA R11, R2, 0x3ff00000, 0x14 ;  /* 0x3ff00000020ba811 */ /* 0x000fe200078ea0ff */
[----:B------:R-:W-:-:S06]  /*1280*/  @!P2 IMAD.MOV.U32 R2, RZ, RZ, R30 ;  /* 0x000000ffff02a224 */ /* 0x000fcc00078e001e */
[----:B------:R-:W-:-:S11]  /*1290*/  @!P2 DMUL R8, R2, R10 ;  /* 0x0000000a0208a228 */ /* 0x000fd60000000000 */
.L_x_10:
[----:B------:R-:W-:Y:S05]  /*12a0*/  BSYNC.RECONVERGENT B0 ;  /* 0x0000000000007941 */ /* 0x000fea0003800200 */
.L_x_9:
[----:B------:R0:W-:Y:S01]  /*12b0*/  STG.E.64 desc[UR6][R4.64+0x18], R8 ;  /* 0x0000180804007986 */ /* 0x0001e2000c101b06 */
[----:B------:R-:W-:Y:S01]  /*12c0*/  FSETP.GEU.AND P0, PT, |R7|, 4.1917929649353027344, PT ;  /* 0x4086232b0700780b */ /* 0x000fe20003f0e200 */
[----:B------:R-:W-:Y:S01]  /*12d0*/  DFMA R24, R28, R24, 1 ;  /* 0x3ff000001c18742b */ /* 0x000fe20000000018 */
[----:B------:R-:W-:Y:S09]  /*12e0*/  BSSY.RECONVERGENT B0, `(.L_x_11) ;  /* 0x0000011000007945 */ /* 0x000ff20003800200 */
[----:B------:R-:W-:Y:S01]  /*12f0*/  IMAD R3, R32, 0x100000, R25 ;  /* 0x0010000020037824 */ /* 0x000fe200078e0219 */
[----:B------:R-:W-:Y:S01]  /*1300*/  MOV R2, R24 ;  /* 0x0000001800027202 */ /* 0x000fe20000000f00 */
[----:B0-----:R-:W-:Y:S06]  /*1310*/  @!P0 BRA `(.L_x_12) ;  /* 0x0000000000348947 */ /* 0x001fec0003800000 */
[----:B------:R-:W-:Y:S01]  /*1320*/  FSETP.GEU.AND P2, PT, |R7|, 4.2275390625, PT ;  /* 0x408748000700780b */ /* 0x000fe20003f4e200 */
[C---:B------:R-:W-:Y:S02]  /*1330*/  DADD R10, R6.reuse, +INF ;  /* 0x7ff00000060a7429 */ /* 0x040fe40000000000 */
[----:B------:R-:W-:-:S08]  /*1340*/  DSETP.GEU.AND P0, PT, R6, RZ, PT ;  /* 0x000000ff0600722a */ /* 0x000fd00003f0e000 */
[----:B------:R-:W-:Y:S02]  /*1350*/  FSEL R3, R11, RZ, P0 ;  /* 0x000000ff0b037208 */ /* 0x000fe40000000000 */
[----:B------:R-:W-:Y:S01]  /*1360*/  @!P2 LEA.HI R2, R32, R32, RZ, 0x1 ;  /* 0x000000202002a211 */ /* 0x000fe200078f08ff */
[----:B------:R-:W-:-:S03]  /*1370*/  @!P2 IMAD.MOV.U32 R6, RZ, RZ, R24 ;  /* 0x000000ffff06a224 */ /* 0x000fc600078e0018 */
[----:B------:R-:W-:Y:S02]  /*1380*/  @!P2 SHF.R.S32.HI R7, RZ, 0x1, R2 ;  /* 0x00000001ff07a819 */ /* 0x000fe40000011402 */
[----:B------:R-:W-:-:S03]  /*1390*/  FSEL R2, R10, RZ, P0 ;  /* 0x000000ff0a027208 */ /* 0x000fc60000000000 */
[----:B------:R-:W-:Y:S02]  /*13a0*/  @!P2 IMAD.IADD R8, R32, 0x1, -R7 ;  /* 0x000000012008a824 */ /* 0x000fe400078e0a07 */
[----:B------:R-:W-:-:S03]  /*13b0*/  @!P2 IMAD R7, R7, 0x100000, R25 ;  /* 0x001000000707a824 */ /* 0x000fc600078e0219 */
[----:B------:R-:W-:Y:S01]  /*13c0*/  @!P2 LEA R9, R8, 0x3ff00000, 0x14 ;  /* 0x3ff000000809a811 */ /* 0x000fe200078ea0ff */
[----:B------:R-:W-:-:S06]  /*13d0*/  @!P2 IMAD.MOV.U32 R8, RZ, RZ, RZ ;  /* 0x000000ffff08a224 */ /* 0x000fcc00078e00ff */
[----:B------:R-:W-:-:S11]  /*13e0*/  @!P2 DMUL R2, R6, R8 ;  /* 0x000000080602a228 */ /* 0x000fd60000000000 */
.L_x_12:
[----:B------:R-:W-:Y:S05]  /*13f0*/  BSYNC.RECONVERGENT B0 ;  /* 0x0000000000007941 */ /* 0x000fea0003800200 */
.L_x_11:
[----:B------:R0:W-:Y:S01]  /*1400*/  STG.E.64 desc[UR6][R4.64+0x20], R2 ;  /* 0x0000200204007986 */ /* 0x0001e2000c101b06 */
[----:B------:R-:W-:Y:S05]  /*1410*/  @!P1 BRA `(.L_x_13) ;  /* 0xffffffec00289947 */ /* 0x000fea000383ffff */
[----:B------:R-:W-:Y:S05]  /*1420*/  EXIT ;  /* 0x000000000000794d */ /* 0x000fea0003800000 */
        .weak           $__internal_0_$__cuda_sm20_div_rn_f64_full
        .type           $__internal_0_$__cuda_sm20_div_rn_f64_full,@function
        .size           $__internal_0_$__cuda_sm20_div_rn_f64_full,(.L_x_19 - $__internal_0_$__cuda_sm20_div_rn_f64_full)
$__internal_0_$__cuda_sm20_div_rn_f64_full:
[----:B------:R-:W-:Y:S01]  /*1430*/  IMAD.MOV.U32 R9, RZ, RZ, 0x3ff80000 ;  /* 0x3ff80000ff097424 */ /* 0x000fe200078e00ff */
[----:B------:R-:W-:Y:S01]  /*1440*/  MOV R8, 0x0 ;  /* 0x0000000000087802 */ /* 0x000fe20000000f00 */
[----:B------:R-:W-:Y:S01]  /*1450*/  IMAD.MOV.U32 R12, RZ, RZ, 0x1 ;  /* 0x00000001ff0c7424 */ /* 0x000fe200078e00ff */
[C---:B------:R-:W-:Y:S01]  /*1460*/  FSETP.GEU.AND P2, PT, |R11|.reuse, 1.469367938527859385e-39, PT ;  /* 0x001000000b00780b */ /* 0x040fe20003f4e200 */
[----:B------:R-:W0:Y:S01]  /*1470*/  MUFU.RCP64H R13, R9 ;  /* 0x00000009000d7308 */ /* 0x000e220000001800 */
[----:B------:R-:W-:Y:S01]  /*1480*/  LOP3.LUT R23, R11, 0x7ff00000, RZ, 0xc0, !PT ;  /* 0x7ff000000b177812 */ /* 0x000fe200078ec0ff */
[----:B------:R-:W-:Y:S01]  /*1490*/  IMAD.MOV.U32 R3, RZ, RZ, 0x1ca00000 ;  /* 0x1ca00000ff037424 */ /* 0x000fe200078e00ff */
[----:B------:R-:W-:Y:S01]  /*14a0*/  BSSY.RECONVERGENT B1, `(.L_x_14) ;  /* 0x0000044000017945 */ /* 0x000fe20003800200 */
[----:B------:R-:W-:Y:S01]  /*14b0*/  IMAD.MOV.U32 R21, RZ, RZ, 0x40000000 ;  /* 0x40000000ff157424 */ /* 0x000fe200078e00ff */
[----:B------:R-:W-:Y:S01]  /*14c0*/  ISETP.GE.U32.AND P0, PT, R23, 0x40000000, PT ;  /* 0x400000001700780c */ /* 0x000fe20003f06070 */
[----:B------:R-:W-:-:S02]  /*14d0*/  IMAD.MOV.U32 R20, RZ, RZ, R23 ;  /* 0x000000ffff147224 */ /* 0x000fc400078e0017 */
[----:B------:R-:W-:Y:S01]  /*14e0*/  VIADD R24, R21, 0xffffffff ;  /* 0xffffffff15187836 */ /* 0x000fe20000000000 */
[----:B------:R-:W-:Y:S01]  /*14f0*/  SEL R3, R3, 0x63400000, !P0 ;  /* 0x6340000003037807 */ /* 0x000fe20004000000 */
[----:B0-----:R-:W-:-:S08]  /*1500*/  DFMA R14, R12, -R8, 1 ;  /* 0x3ff000000c0e742b */ /* 0x001fd00000000808 */
[----:B------:R-:W-:-:S08]  /*1510*/  DFMA R14, R14, R14, R14 ;  /* 0x0000000e0e0e722b */ /* 0x000fd0000000000e */
[----:B------:R-:W-:Y:S01]  /*1520*/  DFMA R16, R12, R14, R12 ;  /* 0x0000000e0c10722b */ /* 0x000fe2000000000c */
[C-C-:B------:R-:W-:Y:S01]  /*1530*/  @!P2 LOP3.LUT R14, R3.reuse, 0x80000000, R11.reuse, 0xf8, !PT ;  /* 0x80000000030ea812 */ /* 0x140fe200078ef80b */
[----:B------:R-:W-:Y:S01]  /*1540*/  IMAD.MOV.U32 R12, RZ, RZ, R10 ;  /* 0x000000ffff0c7224 */ /* 0x000fe200078e000a */
[----:B------:R-:W-:Y:S02]  /*1550*/  LOP3.LUT R13, R3, 0x800fffff, R11, 0xf8, !PT ;  /* 0x800fffff030d7812 */ /* 0x000fe400078ef80b */
[----:B------:R-:W-:Y:S02]  /*1560*/  @!P2 LOP3.LUT R15, R14, 0x100000, RZ, 0xfc, !PT ;  /* 0x001000000e0fa812 */ /* 0x000fe400078efcff */
[----:B------:R-:W-:Y:S01]  /*1570*/  @!P2 MOV R14, RZ ;  /* 0x000000ff000ea202 */ /* 0x000fe20000000f00 */
[----:B------:R-:W-:-:S05]  /*1580*/  DFMA R18, R16, -R8, 1 ;  /* 0x3ff000001012742b */ /* 0x000fca0000000808 */
[----:B------:R-:W-:-:S03]  /*1590*/  @!P2 DFMA R12, R12, 2, -R14 ;  /* 0x400000000c0ca82b */ /* 0x000fc6000000080e */
[----:B------:R-:W-:-:S07]  /*15a0*/  DFMA R18, R16, R18, R16 ;  /* 0x000000121012722b */ /* 0x000fce0000000010 */
[----:B------:R-:W-:Y:S01]  /*15b0*/  @!P2 LOP3.LUT R20, R13, 0x7ff00000, RZ, 0xc0, !PT ;  /* 0x7ff000000d14a812 */ /* 0x000fe200078ec0ff */
[----:B------:R-:W-:-:S04]  /*15c0*/  DMUL R14, R18, R12 ;  /* 0x0000000c120e7228 */ /* 0x000fc80000000000 */
[----:B------:R-:W-:-:S04]  /*15d0*/  VIADD R22, R20, 0xffffffff ;  /* 0xffffffff14167836 */ /* 0x000fc80000000000 */
[----:B------:R-:W-:Y:S01]  /*15e0*/  DFMA R16, R14, -R8, R12 ;  /* 0x800000080e10722b */ /* 0x000fe2000000000c */
[----:B------:R-:W-:-:S04]  /*15f0*/  ISETP.GT.U32.AND P0, PT, R22, 0x7feffffe, PT ;  /* 0x7feffffe1600780c */ /* 0x000fc80003f04070 */
[----:B------:R-:W-:-:S03]  /*1600*/  ISETP.GT.U32.OR P0, PT, R24, 0x7feffffe, P0 ;  /* 0x7feffffe1800780c */ /* 0x000fc60000704470 */
[----:B------:R-:W-:-:S10]  /*1610*/  DFMA R14, R18, R16, R14 ;  /* 0x00000010120e722b */ /* 0x000fd4000000000e */
[----:B------:R-:W-:Y:S05]  /*1620*/  @P0 BRA `(.L_x_15) ;  /* 0x0000000000680947 */ /* 0x000fea0003800000 */
[----:B------:R-:W-:-:S04]  /*1630*/  MOV R10, 0x40000000 ;  /* 0x40000000000a7802 */ /* 0x000fc80000000f00 */
[----:B------:R-:W-:-:S04]  /*1640*/  VIADDMNMX R10, R23, -R10, 0xb9600000, !PT ;  /* 0xb9600000170a7446 */ /* 0x000fc8000780090a */
[----:B------:R-:W-:-:S05]  /*1650*/  VIMNMX R10, PT, PT, R10, 0x46a00000, PT ;  /* 0x46a000000a0a7848 */ /* 0x000fca0003fe0100 */
[----:B------:R-:W-:Y:S02]  /*1660*/  IMAD.IADD R18, R10, 0x1, -R3 ;  /* 0x000000010a127824 */ /* 0x000fe400078e0a03 */
[----:B------:R-:W-:Y:S02]  /*1670*/  IMAD.MOV.U32 R10, RZ, RZ, RZ ;  /* 0x000000ffff0a7224 */ /* 0x000fe400078e00ff */
[----:B------:R-:W-:-:S06]  /*1680*/  VIADD R11, R18, 0x7fe00000 ;  /* 0x7fe00000120b7836 */ /* 0x000fcc0000000000 */
[----:B------:R-:W-:-:S10]  /*1690*/  DMUL R16, R14, R10 ;  /* 0x0000000a0e107228 */ /* 0x000fd40000000000 */
[----:B------:R-:W-:-:S13]  /*16a0*/  FSETP.GTU.AND P0, PT, |R17|, 1.469367938527859385e-39, PT ;  /* 0x001000001100780b */ /* 0x000fda0003f0c200 */
[----:B------:R-:W-:Y:S05]  /*16b0*/  @P0 BRA `(.L_x_16) ;  /* 0x0000000000880947 */ /* 0x000fea0003800000 */
[----:B------:R-:W-:Y:S01]  /*16c0*/  DFMA R8, R14, -R8, R12 ;  /* 0x800000080e08722b */ /* 0x000fe2000000000c */
[----:B------:R-:W-:-:S09]  /*16d0*/  IMAD.MOV.U32 R10, RZ, RZ, RZ ;  /* 0x000000ffff0a7224 */ /* 0x000fd200078e00ff */
[C---:B------:R-:W-:Y:S02]  /*16e0*/  FSETP.NEU.AND P0, PT, R9.reuse, RZ, PT ;  /* 0x000000ff0900720b */ /* 0x040fe40003f0d000 */
[----:B------:R-:W-:-:S04]  /*16f0*/  LOP3.LUT R3, R9, 0x40080000, RZ, 0x3c, !PT ;  /* 0x4008000009037812 */ /* 0x000fc800078e3cff */
[----:B------:R-:W-:-:S04]  /*1700*/  LOP3.LUT R3, R3, 0x80000000, RZ, 0xc0, !PT ;  /* 0x8000000003037812 */ /* 0x000fc800078ec0ff */
[----:B------:R-:W-:-:S03]  /*1710*/  LOP3.LUT R11, R3, R11, RZ, 0xfc, !PT ;  /* 0x0000000b030b7212 */ /* 0x000fc600078efcff */
[----:B------:R-:W-:Y:S05]  /*1720*/  @!P0 BRA `(.L_x_16) ;  /* 0x00000000006c8947 */ /* 0x000fea0003800000 */
[----:B------:R-:W-:Y:S01]  /*1730*/  IADD3 R9, PT, PT, -R18, RZ, RZ ;  /* 0x000000ff12097210 */ /* 0x000fe20007ffe1ff */
[----:B------:R-:W-:Y:S01]  /*1740*/  IMAD.MOV.U32 R8, RZ, RZ, RZ ;  /* 0x000000ffff087224 */ /* 0x000fe200078e00ff */
[----:B------:R-:W-:-:S05]  /*1750*/  DMUL.RP R10, R14, R10 ;  /* 0x0000000a0e0a7228 */ /* 0x000fca0000008000 */
[----:B------:R-:W-:-:S05]  /*1760*/  DFMA R8, R16, -R8, R14 ;  /* 0x800000081008722b */ /* 0x000fca000000000e */
[----:B------:R-:W-:Y:S02]  /*1770*/  LOP3.LUT R3, R11, R3, RZ, 0x3c, !PT ;  /* 0x000000030b037212 */ /* 0x000fe400078e3cff */
[----:B------:R-:W-:-:S04]  /*1780*/  IADD3 R8, PT, PT, -R18, -0x43300000, RZ ;  /* 0xbcd0000012087810 */ /* 0x000fc80007ffe1ff */
[----:B------:R-:W-:-:S04]  /*1790*/  FSETP.NEU.AND P0, PT, |R9|, R8, PT ;  /* 0x000000080900720b */ /* 0x000fc80003f0d200 */
[----:B------:R-:W-:Y:S02]  /*17a0*/  FSEL R16, R10, R16, !P0 ;  /* 0x000000100a107208 */ /* 0x000fe40004000000 */
[----:B------:R-:W-:Y:S01]  /*17b0*/  FSEL R17, R3, R17, !P0 ;  /* 0x0000001103117208 */ /* 0x000fe20004000000 */
[----:B------:R-:W-:Y:S06]  /*17c0*/  BRA `(.L_x_16) ;  /* 0x0000000000447947 */ /* 0x000fec0003800000 */
.L_x_15:
[----:B------:R-:W-:-:S14]  /*17d0*/  DSETP.NAN.AND P0, PT, R10, R10, PT ;  /* 0x0000000a0a00722a */ /* 0x000fdc0003f08000 */
[----:B------:R-:W-:Y:S05]  /*17e0*/  @P0 BRA `(.L_x_17) ;  /* 0x0000000000340947 */ /* 0x000fea0003800000 */
[----:B------:R-:W-:Y:S01]  /*17f0*/  ISETP.NE.AND P0, PT, R20, R21, PT ;  /* 0x000000151400720c */ /* 0x000fe20003f05270 */
[----:B------:R-:W-:Y:S02]  /*1800*/  IMAD.MOV.U32 R16, RZ, RZ, 0x0 ;  /* 0x00000000ff107424 */ /* 0x000fe400078e00ff */
[----:B------:R-:W-:-:S10]  /*1810*/  IMAD.MOV.U32 R17, RZ, RZ, -0x80000 ;  /* 0xfff80000ff117424 */ /* 0x000fd400078e00ff */
[----:B------:R-:W-:Y:S05]  /*1820*/  @!P0 BRA `(.L_x_16) ;  /* 0x00000000002c8947 */ /* 0x000fea0003800000 */
[----:B------:R-:W-:Y:S02]  /*1830*/  ISETP.NE.AND P0, PT, R20, 0x7ff00000, PT ;  /* 0x7ff000001400780c */ /* 0x000fe40003f05270 */
[----:B------:R-:W-:Y:S02]  /*1840*/  LOP3.LUT R10, R11, 0x40080000, RZ, 0x3c, !PT ;  /* 0x400800000b0a7812 */ /* 0x000fe400078e3cff */
[----:B------:R-:W-:Y:S02]  /*1850*/  ISETP.EQ.OR P0, PT, R21, RZ, !P0 ;  /* 0x000000ff1500720c */ /* 0x000fe40004702670 */
[----:B------:R-:W-:-:S11]  /*1860*/  LOP3.LUT R17, R10, 0x80000000, RZ, 0xc0, !PT ;  /* 0x800000000a117812 */ /* 0x000fd600078ec0ff */
[----:B------:R-:W-:Y:S01]  /*1870*/  @P0 LOP3.LUT R3, R17, 0x7ff00000, RZ, 0xfc, !PT ;  /* 0x7ff0000011030812 */ /* 0x000fe200078efcff */
[----:B------:R-:W-:Y:S01]  /*1880*/  @!P0 IMAD.MOV.U32 R16, RZ, RZ, RZ ;  /* 0x000000ffff108224 */ /* 0x000fe200078e00ff */
[----:B------:R-:W-:-:S03]  /*1890*/  @P0 MOV R16, RZ ;  /* 0x000000ff00100202 */ /* 0x000fc60000000f00 */
[----:B------:R-:W-:Y:S01]  /*18a0*/  @P0 IMAD.MOV.U32 R17, RZ, RZ, R3 ;  /* 0x000000ffff110224 */ /* 0x000fe200078e0003 */
[----:B------:R-:W-:Y:S06]  /*18b0*/  BRA `(.L_x_16) ;  /* 0x0000000000087947 */ /* 0x000fec0003800000 */
.L_x_17:
[----:B------:R-:W-:Y:S01]  /*18c0*/  LOP3.LUT R17, R11, 0x80000, RZ, 0xfc, !PT ;  /* 0x000800000b117812 */ /* 0x000fe200078efcff */
[----:B------:R-:W-:-:S07]  /*18d0*/  IMAD.MOV.U32 R16, RZ, RZ, R10 ;  /* 0x000000ffff107224 */ /* 0x000fce00078e000a */
.L_x_16:
[----:B------:R-:W-:Y:S05]  /*18e0*/  BSYNC.RECONVERGENT B1 ;  /* 0x0000000000017941 */ /* 0x000fea0003800200 */
.L_x_14:
[----:B------:R-:W-:-:S04]  /*18f0*/  IMAD.MOV.U32 R3, RZ, RZ, 0x0 ;  /* 0x00000000ff037424 */ /* 0x000fc800078e00ff */
[----:B------:R-:W-:Y:S05]  /*1900*/  RET.REL.NODEC R2 `(computePowers) ;  /* 0xffffffe402bc7950 */ /* 0x000fea0003c3ffff */
.L_x_18:
[----:B------:R-:W-:-:S00]  /*1910*/  BRA `(.L_x_18) ;  /* 0xfffffffc00fc7947 */ /* 0x000fc0000383ffff */
[----:B------:R-:W-:-:S00]  /*1920*/  NOP ;  /* 0x0000000000007918 */ /* 0x000fc00000000000 */
        /* <DEDUP_REMOVED lines=13> */
.L_x_19:


//--------------------- .nv.shared.reserved.0     --------------------------
	.section	.nv.shared.reserved.0,"aw",@nobits
	.weak		__nv_reservedSMEM_offset_0_alias
	.size		__nv_reservedSMEM_offset_0_alias, 0, 64
	.other		__nv_reservedSMEM_offset_0_alias,@"STO_CUDA_RESERVED_SHARED STV_DEFAULT"
__nv_reservedSMEM_offset_0_alias:
	.zero		0
	.zero		64


//--------------------- .nv.constant0.computePowers --------------------------
	.section	.nv.constant0.computePowers,"a",@progbits
	.sectionflags	@""
	.align	4
.nv.constant0.computePowers:
	.zero		908


//--------------------- SYMBOLS --------------------------

	.type		.nv.reservedSmem.offset0,@object
	.size		.nv.reservedSmem.offset0,0x4
